//
// Generated by NVIDIA NVVM Compiler
//
// Compiler Build ID: CL-36424714
// Cuda compilation tools, release 13.0, V13.0.88
// Based on NVVM 20.0.0
//

.version 9.0
.target sm_100
.address_size 64

	// .globl	_Z5sgemmILi128ELi128ELi8ELi8ELi8ELi256EEvPfS0_S0_mmmf
// _ZZ5sgemmILi128ELi128ELi8ELi8ELi8ELi256EEvPfS0_S0_mmmfE2sA has been demoted
// _ZZ5sgemmILi128ELi128ELi8ELi8ELi8ELi256EEvPfS0_S0_mmmfE2sB has been demoted

.visible .entry _Z5sgemmILi128ELi128ELi8ELi8ELi8ELi256EEvPfS0_S0_mmmf(
	.param .u64 .ptr .align 1 _Z5sgemmILi128ELi128ELi8ELi8ELi8ELi256EEvPfS0_S0_mmmf_param_0,
	.param .u64 .ptr .align 1 _Z5sgemmILi128ELi128ELi8ELi8ELi8ELi256EEvPfS0_S0_mmmf_param_1,
	.param .u64 .ptr .align 1 _Z5sgemmILi128ELi128ELi8ELi8ELi8ELi256EEvPfS0_S0_mmmf_param_2,
	.param .u64 _Z5sgemmILi128ELi128ELi8ELi8ELi8ELi256EEvPfS0_S0_mmmf_param_3,
	.param .u64 _Z5sgemmILi128ELi128ELi8ELi8ELi8ELi256EEvPfS0_S0_mmmf_param_4,
	.param .u64 _Z5sgemmILi128ELi128ELi8ELi8ELi8ELi256EEvPfS0_S0_mmmf_param_5,
	.param .f32 _Z5sgemmILi128ELi128ELi8ELi8ELi8ELi256EEvPfS0_S0_mmmf_param_6
)
{
	.reg .pred 	%p<3>;
	.reg .b32 	%r<74>;
	.reg .b32 	%f<1685>;
	.reg .b64 	%rd<55>;
	// demoted variable
	.shared .align 4 .b8 _ZZ5sgemmILi128ELi128ELi8ELi8ELi8ELi256EEvPfS0_S0_mmmfE2sA[8192];
	// demoted variable
	.shared .align 4 .b8 _ZZ5sgemmILi128ELi128ELi8ELi8ELi8ELi256EEvPfS0_S0_mmmfE2sB[8192];
	ld.param.u64 	%rd14, [_Z5sgemmILi128ELi128ELi8ELi8ELi8ELi256EEvPfS0_S0_mmmf_param_0];
	ld.param.u64 	%rd15, [_Z5sgemmILi128ELi128ELi8ELi8ELi8ELi256EEvPfS0_S0_mmmf_param_1];
	ld.param.u64 	%rd12, [_Z5sgemmILi128ELi128ELi8ELi8ELi8ELi256EEvPfS0_S0_mmmf_param_4];
	ld.param.u64 	%rd13, [_Z5sgemmILi128ELi128ELi8ELi8ELi8ELi256EEvPfS0_S0_mmmf_param_5];
	cvta.to.global.u64 	%rd1, %rd14;
	cvta.to.global.u64 	%rd16, %rd15;
	mov.u32 	%r14, %ctaid.x;
	mov.u32 	%r15, %ctaid.y;
	mov.u32 	%r1, %tid.x;
	shl.b32 	%r16, %r15, 7;
	cvt.u64.u32 	%rd2, %r16;
	shl.b32 	%r2, %r14, 7;
	mul.wide.u32 	%rd17, %r2, 4;
	add.s64 	%rd3, %rd16, %rd17;
	shr.u32 	%r17, %r1, 1;
	shl.b32 	%r18, %r1, 2;
	and.b32  	%r3, %r18, 4;
	shr.u32 	%r72, %r1, 5;
	and.b32  	%r19, %r18, 124;
	and.b32  	%r5, %r17, 504;
	shl.b32 	%r20, %r1, 3;
	and.b32  	%r6, %r20, 120;
	cvt.u64.u32 	%rd4, %r17;
	cvt.u64.u32 	%rd18, %r3;
	mad.lo.s64 	%rd19, %rd13, %rd4, %rd18;
	mad.lo.s64 	%rd20, %rd13, %rd2, %rd19;
	shl.b64 	%rd21, %rd20, 2;
	add.s64 	%rd22, %rd1, %rd21;
	ld.global.nc.v4.f32 	{%f259, %f260, %f261, %f262}, [%rd22];
	shl.b32 	%r21, %r1, 11;
	and.b32  	%r22, %r21, 2048;
	mov.u32 	%r23, _ZZ5sgemmILi128ELi128ELi8ELi8ELi8ELi256EEvPfS0_S0_mmmfE2sA;
	add.s32 	%r24, %r23, %r22;
	shl.b32 	%r25, %r17, 2;
	add.s32 	%r26, %r24, %r25;
	st.shared.f32 	[%r26], %f259;
	st.shared.f32 	[%r26+512], %f260;
	st.shared.f32 	[%r26+1024], %f261;
	st.shared.f32 	[%r26+1536], %f262;
	shl.b32 	%r27, %r72, 9;
	mov.u32 	%r28, _ZZ5sgemmILi128ELi128ELi8ELi8ELi8ELi256EEvPfS0_S0_mmmfE2sB;
	add.s32 	%r29, %r28, %r27;
	shl.b32 	%r30, %r1, 4;
	and.b32  	%r31, %r30, 496;
	add.s32 	%r7, %r29, %r31;
	cvt.u64.u32 	%rd23, %r72;
	cvt.u64.u32 	%rd5, %r19;
	mad.lo.s64 	%rd24, %rd12, %rd23, %rd5;
	shl.b64 	%rd25, %rd24, 2;
	add.s64 	%rd26, %rd3, %rd25;
	ld.global.nc.v4.f32 	{%f263, %f264, %f265, %f266}, [%rd26];
	st.shared.v4.f32 	[%r7], {%f263, %f264, %f265, %f266};
	bar.sync 	0;
	and.b32  	%r32, %r25, 2016;
	add.s32 	%r33, %r23, %r32;
	ld.shared.v4.f32 	{%f1676, %f1675, %f1674, %f1673}, [%r33];
	ld.shared.v4.f32 	{%f1672, %f1671, %f1670, %f1669}, [%r33+16];
	shl.b32 	%r34, %r1, 5;
	and.b32  	%r35, %r34, 480;
	add.s32 	%r36, %r28, %r35;
	ld.shared.v4.f32 	{%f1684, %f1683, %f1682, %f1681}, [%r36];
	ld.shared.v4.f32 	{%f1680, %f1679, %f1678, %f1677}, [%r36+16];
	setp.lt.u64 	%p1, %rd13, 9;
	mov.b32 	%r71, 0;
	mov.f32 	%f1605, 0f00000000;
	mov.f32 	%f1606, %f1605;
	mov.f32 	%f1607, %f1605;
	mov.f32 	%f1608, %f1605;
	mov.f32 	%f1609, %f1605;
	mov.f32 	%f1610, %f1605;
	mov.f32 	%f1611, %f1605;
	mov.f32 	%f1612, %f1605;
	mov.f32 	%f1613, %f1605;
	mov.f32 	%f1614, %f1605;
	mov.f32 	%f1615, %f1605;
	mov.f32 	%f1616, %f1605;
	mov.f32 	%f1617, %f1605;
	mov.f32 	%f1618, %f1605;
	mov.f32 	%f1619, %f1605;
	mov.f32 	%f1620, %f1605;
	mov.f32 	%f1621, %f1605;
	mov.f32 	%f1622, %f1605;
	mov.f32 	%f1623, %f1605;
	mov.f32 	%f1624, %f1605;
	mov.f32 	%f1625, %f1605;
	mov.f32 	%f1626, %f1605;
	mov.f32 	%f1627, %f1605;
	mov.f32 	%f1628, %f1605;
	mov.f32 	%f1629, %f1605;
	mov.f32 	%f1630, %f1605;
	mov.f32 	%f1631, %f1605;
	mov.f32 	%f1632, %f1605;
	mov.f32 	%f1633, %f1605;
	mov.f32 	%f1634, %f1605;
	mov.f32 	%f1635, %f1605;
	mov.f32 	%f1636, %f1605;
	mov.f32 	%f1637, %f1605;
	mov.f32 	%f1638, %f1605;
	mov.f32 	%f1639, %f1605;
	mov.f32 	%f1640, %f1605;
	mov.f32 	%f1641, %f1605;
	mov.f32 	%f1642, %f1605;
	mov.f32 	%f1643, %f1605;
	mov.f32 	%f1644, %f1605;
	mov.f32 	%f1645, %f1605;
	mov.f32 	%f1646, %f1605;
	mov.f32 	%f1647, %f1605;
	mov.f32 	%f1648, %f1605;
	mov.f32 	%f1649, %f1605;
	mov.f32 	%f1650, %f1605;
	mov.f32 	%f1651, %f1605;
	mov.f32 	%f1652, %f1605;
	mov.f32 	%f1653, %f1605;
	mov.f32 	%f1654, %f1605;
	mov.f32 	%f1655, %f1605;
	mov.f32 	%f1656, %f1605;
	mov.f32 	%f1657, %f1605;
	mov.f32 	%f1658, %f1605;
	mov.f32 	%f1659, %f1605;
	mov.f32 	%f1660, %f1605;
	mov.f32 	%f1661, %f1605;
	mov.f32 	%f1662, %f1605;
	mov.f32 	%f1663, %f1605;
	mov.f32 	%f1664, %f1605;
	mov.f32 	%f1665, %f1605;
	mov.f32 	%f1666, %f1605;
	mov.f32 	%f1667, %f1605;
	mov.f32 	%f1668, %f1605;
	@%p1 bra 	$L__BB0_3;
	add.s64 	%rd28, %rd4, %rd2;
	mul.lo.s64 	%rd29, %rd13, %rd28;
	shl.b64 	%rd30, %rd29, 2;
	and.b32  	%r38, %r1, 1;
	mul.wide.u32 	%rd31, %r38, 16;
	add.s64 	%rd32, %rd30, %rd31;
	add.s64 	%rd33, %rd32, %rd1;
	add.s64 	%rd53, %rd33, 32;
	mov.b32 	%r73, 0;
	mov.b64 	%rd54, 8;
	mov.f32 	%f1605, 0f00000000;
$L__BB0_2:
	cvt.u32.u64 	%r39, %rd4;
	xor.b32  	%r71, %r73, 1;
	ld.global.nc.v4.f32 	{%f268, %f269, %f270, %f271}, [%rd53];
	add.s32 	%r72, %r72, 8;
	cvt.u64.u32 	%rd34, %r72;
	mad.lo.s64 	%rd35, %rd12, %rd34, %rd5;
	shl.b64 	%rd36, %rd35, 2;
	add.s64 	%rd37, %rd3, %rd36;
	ld.global.nc.v4.f32 	{%f272, %f273, %f274, %f275}, [%rd37];
	shl.b32 	%r40, %r73, 12;
	mov.u32 	%r41, _ZZ5sgemmILi128ELi128ELi8ELi8ELi8ELi256EEvPfS0_S0_mmmfE2sA;
	add.s32 	%r42, %r41, %r40;
	mov.u32 	%r43, _ZZ5sgemmILi128ELi128ELi8ELi8ELi8ELi256EEvPfS0_S0_mmmfE2sB;
	add.s32 	%r44, %r43, %r40;
	shl.b32 	%r45, %r5, 2;
	add.s32 	%r46, %r42, %r45;
	ld.shared.v4.f32 	{%f276, %f277, %f278, %f279}, [%r46+512];
	ld.shared.v4.f32 	{%f280, %f281, %f282, %f283}, [%r46+528];
	shl.b32 	%r47, %r6, 2;
	add.s32 	%r48, %r44, %r47;
	ld.shared.v4.f32 	{%f284, %f285, %f286, %f287}, [%r48+512];
	ld.shared.v4.f32 	{%f288, %f289, %f290, %f291}, [%r48+528];
	fma.rn.f32 	%f292, %f1676, %f1684, %f1668;
	fma.rn.f32 	%f293, %f1676, %f1683, %f1667;
	fma.rn.f32 	%f294, %f1676, %f1682, %f1666;
	fma.rn.f32 	%f295, %f1676, %f1681, %f1665;
	fma.rn.f32 	%f296, %f1676, %f1680, %f1664;
	fma.rn.f32 	%f297, %f1676, %f1679, %f1663;
	fma.rn.f32 	%f298, %f1676, %f1678, %f1662;
	fma.rn.f32 	%f299, %f1676, %f1677, %f1661;
	fma.rn.f32 	%f300, %f1675, %f1684, %f1660;
	fma.rn.f32 	%f301, %f1675, %f1683, %f1659;
	fma.rn.f32 	%f302, %f1675, %f1682, %f1658;
	fma.rn.f32 	%f303, %f1675, %f1681, %f1657;
	fma.rn.f32 	%f304, %f1675, %f1680, %f1656;
	fma.rn.f32 	%f305, %f1675, %f1679, %f1655;
	fma.rn.f32 	%f306, %f1675, %f1678, %f1654;
	fma.rn.f32 	%f307, %f1675, %f1677, %f1653;
	fma.rn.f32 	%f308, %f1674, %f1684, %f1652;
	fma.rn.f32 	%f309, %f1674, %f1683, %f1651;
	fma.rn.f32 	%f310, %f1674, %f1682, %f1650;
	fma.rn.f32 	%f311, %f1674, %f1681, %f1649;
	fma.rn.f32 	%f312, %f1674, %f1680, %f1648;
	fma.rn.f32 	%f313, %f1674, %f1679, %f1647;
	fma.rn.f32 	%f314, %f1674, %f1678, %f1646;
	fma.rn.f32 	%f315, %f1674, %f1677, %f1645;
	fma.rn.f32 	%f316, %f1673, %f1684, %f1644;
	fma.rn.f32 	%f317, %f1673, %f1683, %f1643;
	fma.rn.f32 	%f318, %f1673, %f1682, %f1642;
	fma.rn.f32 	%f319, %f1673, %f1681, %f1641;
	fma.rn.f32 	%f320, %f1673, %f1680, %f1640;
	fma.rn.f32 	%f321, %f1673, %f1679, %f1639;
	fma.rn.f32 	%f322, %f1673, %f1678, %f1638;
	fma.rn.f32 	%f323, %f1673, %f1677, %f1637;
	fma.rn.f32 	%f324, %f1672, %f1684, %f1636;
	fma.rn.f32 	%f325, %f1672, %f1683, %f1635;
	fma.rn.f32 	%f326, %f1672, %f1682, %f1634;
	fma.rn.f32 	%f327, %f1672, %f1681, %f1633;
	fma.rn.f32 	%f328, %f1672, %f1680, %f1632;
	fma.rn.f32 	%f329, %f1672, %f1679, %f1631;
	fma.rn.f32 	%f330, %f1672, %f1678, %f1630;
	fma.rn.f32 	%f331, %f1672, %f1677, %f1629;
	fma.rn.f32 	%f332, %f1671, %f1684, %f1628;
	fma.rn.f32 	%f333, %f1671, %f1683, %f1627;
	fma.rn.f32 	%f334, %f1671, %f1682, %f1626;
	fma.rn.f32 	%f335, %f1671, %f1681, %f1625;
	fma.rn.f32 	%f336, %f1671, %f1680, %f1624;
	fma.rn.f32 	%f337, %f1671, %f1679, %f1623;
	fma.rn.f32 	%f338, %f1671, %f1678, %f1622;
	fma.rn.f32 	%f339, %f1671, %f1677, %f1621;
	fma.rn.f32 	%f340, %f1670, %f1684, %f1620;
	fma.rn.f32 	%f341, %f1670, %f1683, %f1619;
	fma.rn.f32 	%f342, %f1670, %f1682, %f1618;
	fma.rn.f32 	%f343, %f1670, %f1681, %f1617;
	fma.rn.f32 	%f344, %f1670, %f1680, %f1616;
	fma.rn.f32 	%f345, %f1670, %f1679, %f1615;
	fma.rn.f32 	%f346, %f1670, %f1678, %f1614;
	fma.rn.f32 	%f347, %f1670, %f1677, %f1613;
	fma.rn.f32 	%f348, %f1669, %f1684, %f1612;
	fma.rn.f32 	%f349, %f1669, %f1683, %f1611;
	fma.rn.f32 	%f350, %f1669, %f1682, %f1610;
	fma.rn.f32 	%f351, %f1669, %f1681, %f1609;
	fma.rn.f32 	%f352, %f1669, %f1680, %f1608;
	fma.rn.f32 	%f353, %f1669, %f1679, %f1607;
	fma.rn.f32 	%f354, %f1669, %f1678, %f1606;
	fma.rn.f32 	%f355, %f1669, %f1677, %f1605;
	ld.shared.v4.f32 	{%f356, %f357, %f358, %f359}, [%r46+1024];
	ld.shared.v4.f32 	{%f360, %f361, %f362, %f363}, [%r46+1040];
	ld.shared.v4.f32 	{%f364, %f365, %f366, %f367}, [%r48+1024];
	ld.shared.v4.f32 	{%f368, %f369, %f370, %f371}, [%r48+1040];
	fma.rn.f32 	%f372, %f276, %f284, %f292;
	fma.rn.f32 	%f373, %f276, %f285, %f293;
	fma.rn.f32 	%f374, %f276, %f286, %f294;
	fma.rn.f32 	%f375, %f276, %f287, %f295;
	fma.rn.f32 	%f376, %f276, %f288, %f296;
	fma.rn.f32 	%f377, %f276, %f289, %f297;
	fma.rn.f32 	%f378, %f276, %f290, %f298;
	fma.rn.f32 	%f379, %f276, %f291, %f299;
	fma.rn.f32 	%f380, %f277, %f284, %f300;
	fma.rn.f32 	%f381, %f277, %f285, %f301;
	fma.rn.f32 	%f382, %f277, %f286, %f302;
	fma.rn.f32 	%f383, %f277, %f287, %f303;
	fma.rn.f32 	%f384, %f277, %f288, %f304;
	fma.rn.f32 	%f385, %f277, %f289, %f305;
	fma.rn.f32 	%f386, %f277, %f290, %f306;
	fma.rn.f32 	%f387, %f277, %f291, %f307;
	fma.rn.f32 	%f388, %f278, %f284, %f308;
	fma.rn.f32 	%f389, %f278, %f285, %f309;
	fma.rn.f32 	%f390, %f278, %f286, %f310;
	fma.rn.f32 	%f391, %f278, %f287, %f311;
	fma.rn.f32 	%f392, %f278, %f288, %f312;
	fma.rn.f32 	%f393, %f278, %f289, %f313;
	fma.rn.f32 	%f394, %f278, %f290, %f314;
	fma.rn.f32 	%f395, %f278, %f291, %f315;
	fma.rn.f32 	%f396, %f279, %f284, %f316;
	fma.rn.f32 	%f397, %f279, %f285, %f317;
	fma.rn.f32 	%f398, %f279, %f286, %f318;
	fma.rn.f32 	%f399, %f279, %f287, %f319;
	fma.rn.f32 	%f400, %f279, %f288, %f320;
	fma.rn.f32 	%f401, %f279, %f289, %f321;
	fma.rn.f32 	%f402, %f279, %f290, %f322;
	fma.rn.f32 	%f403, %f279, %f291, %f323;
	fma.rn.f32 	%f404, %f280, %f284, %f324;
	fma.rn.f32 	%f405, %f280, %f285, %f325;
	fma.rn.f32 	%f406, %f280, %f286, %f326;
	fma.rn.f32 	%f407, %f280, %f287, %f327;
	fma.rn.f32 	%f408, %f280, %f288, %f328;
	fma.rn.f32 	%f409, %f280, %f289, %f329;
	fma.rn.f32 	%f410, %f280, %f290, %f330;
	fma.rn.f32 	%f411, %f280, %f291, %f331;
	fma.rn.f32 	%f412, %f281, %f284, %f332;
	fma.rn.f32 	%f413, %f281, %f285, %f333;
	fma.rn.f32 	%f414, %f281, %f286, %f334;
	fma.rn.f32 	%f415, %f281, %f287, %f335;
	fma.rn.f32 	%f416, %f281, %f288, %f336;
	fma.rn.f32 	%f417, %f281, %f289, %f337;
	fma.rn.f32 	%f418, %f281, %f290, %f338;
	fma.rn.f32 	%f419, %f281, %f291, %f339;
	fma.rn.f32 	%f420, %f282, %f284, %f340;
	fma.rn.f32 	%f421, %f282, %f285, %f341;
	fma.rn.f32 	%f422, %f282, %f286, %f342;
	fma.rn.f32 	%f423, %f282, %f287, %f343;
	fma.rn.f32 	%f424, %f282, %f288, %f344;
	fma.rn.f32 	%f425, %f282, %f289, %f345;
	fma.rn.f32 	%f426, %f282, %f290, %f346;
	fma.rn.f32 	%f427, %f282, %f291, %f347;
	fma.rn.f32 	%f428, %f283, %f284, %f348;
	fma.rn.f32 	%f429, %f283, %f285, %f349;
	fma.rn.f32 	%f430, %f283, %f286, %f350;
	fma.rn.f32 	%f431, %f283, %f287, %f351;
	fma.rn.f32 	%f432, %f283, %f288, %f352;
	fma.rn.f32 	%f433, %f283, %f289, %f353;
	fma.rn.f32 	%f434, %f283, %f290, %f354;
	fma.rn.f32 	%f435, %f283, %f291, %f355;
	ld.shared.v4.f32 	{%f436, %f437, %f438, %f439}, [%r46+1536];
	ld.shared.v4.f32 	{%f440, %f441, %f442, %f443}, [%r46+1552];
	ld.shared.v4.f32 	{%f444, %f445, %f446, %f447}, [%r48+1536];
	ld.shared.v4.f32 	{%f448, %f449, %f450, %f451}, [%r48+1552];
	fma.rn.f32 	%f452, %f356, %f364, %f372;
	fma.rn.f32 	%f453, %f356, %f365, %f373;
	fma.rn.f32 	%f454, %f356, %f366, %f374;
	fma.rn.f32 	%f455, %f356, %f367, %f375;
	fma.rn.f32 	%f456, %f356, %f368, %f376;
	fma.rn.f32 	%f457, %f356, %f369, %f377;
	fma.rn.f32 	%f458, %f356, %f370, %f378;
	fma.rn.f32 	%f459, %f356, %f371, %f379;
	fma.rn.f32 	%f460, %f357, %f364, %f380;
	fma.rn.f32 	%f461, %f357, %f365, %f381;
	fma.rn.f32 	%f462, %f357, %f366, %f382;
	fma.rn.f32 	%f463, %f357, %f367, %f383;
	fma.rn.f32 	%f464, %f357, %f368, %f384;
	fma.rn.f32 	%f465, %f357, %f369, %f385;
	fma.rn.f32 	%f466, %f357, %f370, %f386;
	fma.rn.f32 	%f467, %f357, %f371, %f387;
	fma.rn.f32 	%f468, %f358, %f364, %f388;
	fma.rn.f32 	%f469, %f358, %f365, %f389;
	fma.rn.f32 	%f470, %f358, %f366, %f390;
	fma.rn.f32 	%f471, %f358, %f367, %f391;
	fma.rn.f32 	%f472, %f358, %f368, %f392;
	fma.rn.f32 	%f473, %f358, %f369, %f393;
	fma.rn.f32 	%f474, %f358, %f370, %f394;
	fma.rn.f32 	%f475, %f358, %f371, %f395;
	fma.rn.f32 	%f476, %f359, %f364, %f396;
	fma.rn.f32 	%f477, %f359, %f365, %f397;
	fma.rn.f32 	%f478, %f359, %f366, %f398;
	fma.rn.f32 	%f479, %f359, %f367, %f399;
	fma.rn.f32 	%f480, %f359, %f368, %f400;
	fma.rn.f32 	%f481, %f359, %f369, %f401;
	fma.rn.f32 	%f482, %f359, %f370, %f402;
	fma.rn.f32 	%f483, %f359, %f371, %f403;
	fma.rn.f32 	%f484, %f360, %f364, %f404;
	fma.rn.f32 	%f485, %f360, %f365, %f405;
	fma.rn.f32 	%f486, %f360, %f366, %f406;
	fma.rn.f32 	%f487, %f360, %f367, %f407;
	fma.rn.f32 	%f488, %f360, %f368, %f408;
	fma.rn.f32 	%f489, %f360, %f369, %f409;
	fma.rn.f32 	%f490, %f360, %f370, %f410;
	fma.rn.f32 	%f491, %f360, %f371, %f411;
	fma.rn.f32 	%f492, %f361, %f364, %f412;
	fma.rn.f32 	%f493, %f361, %f365, %f413;
	fma.rn.f32 	%f494, %f361, %f366, %f414;
	fma.rn.f32 	%f495, %f361, %f367, %f415;
	fma.rn.f32 	%f496, %f361, %f368, %f416;
	fma.rn.f32 	%f497, %f361, %f369, %f417;
	fma.rn.f32 	%f498, %f361, %f370, %f418;
	fma.rn.f32 	%f499, %f361, %f371, %f419;
	fma.rn.f32 	%f500, %f362, %f364, %f420;
	fma.rn.f32 	%f501, %f362, %f365, %f421;
	fma.rn.f32 	%f502, %f362, %f366, %f422;
	fma.rn.f32 	%f503, %f362, %f367, %f423;
	fma.rn.f32 	%f504, %f362, %f368, %f424;
	fma.rn.f32 	%f505, %f362, %f369, %f425;
	fma.rn.f32 	%f506, %f362, %f370, %f426;
	fma.rn.f32 	%f507, %f362, %f371, %f427;
	fma.rn.f32 	%f508, %f363, %f364, %f428;
	fma.rn.f32 	%f509, %f363, %f365, %f429;
	fma.rn.f32 	%f510, %f363, %f366, %f430;
	fma.rn.f32 	%f511, %f363, %f367, %f431;
	fma.rn.f32 	%f512, %f363, %f368, %f432;
	fma.rn.f32 	%f513, %f363, %f369, %f433;
	fma.rn.f32 	%f514, %f363, %f370, %f434;
	fma.rn.f32 	%f515, %f363, %f371, %f435;
	ld.shared.v4.f32 	{%f516, %f517, %f518, %f519}, [%r46+2048];
	ld.shared.v4.f32 	{%f520, %f521, %f522, %f523}, [%r46+2064];
	ld.shared.v4.f32 	{%f524, %f525, %f526, %f527}, [%r48+2048];
	ld.shared.v4.f32 	{%f528, %f529, %f530, %f531}, [%r48+2064];
	fma.rn.f32 	%f532, %f436, %f444, %f452;
	fma.rn.f32 	%f533, %f436, %f445, %f453;
	fma.rn.f32 	%f534, %f436, %f446, %f454;
	fma.rn.f32 	%f535, %f436, %f447, %f455;
	fma.rn.f32 	%f536, %f436, %f448, %f456;
	fma.rn.f32 	%f537, %f436, %f449, %f457;
	fma.rn.f32 	%f538, %f436, %f450, %f458;
	fma.rn.f32 	%f539, %f436, %f451, %f459;
	fma.rn.f32 	%f540, %f437, %f444, %f460;
	fma.rn.f32 	%f541, %f437, %f445, %f461;
	fma.rn.f32 	%f542, %f437, %f446, %f462;
	fma.rn.f32 	%f543, %f437, %f447, %f463;
	fma.rn.f32 	%f544, %f437, %f448, %f464;
	fma.rn.f32 	%f545, %f437, %f449, %f465;
	fma.rn.f32 	%f546, %f437, %f450, %f466;
	fma.rn.f32 	%f547, %f437, %f451, %f467;
	fma.rn.f32 	%f548, %f438, %f444, %f468;
	fma.rn.f32 	%f549, %f438, %f445, %f469;
	fma.rn.f32 	%f550, %f438, %f446, %f470;
	fma.rn.f32 	%f551, %f438, %f447, %f471;
	fma.rn.f32 	%f552, %f438, %f448, %f472;
	fma.rn.f32 	%f553, %f438, %f449, %f473;
	fma.rn.f32 	%f554, %f438, %f450, %f474;
	fma.rn.f32 	%f555, %f438, %f451, %f475;
	fma.rn.f32 	%f556, %f439, %f444, %f476;
	fma.rn.f32 	%f557, %f439, %f445, %f477;
	fma.rn.f32 	%f558, %f439, %f446, %f478;
	fma.rn.f32 	%f559, %f439, %f447, %f479;
	fma.rn.f32 	%f560, %f439, %f448, %f480;
	fma.rn.f32 	%f561, %f439, %f449, %f481;
	fma.rn.f32 	%f562, %f439, %f450, %f482;
	fma.rn.f32 	%f563, %f439, %f451, %f483;
	fma.rn.f32 	%f564, %f440, %f444, %f484;
	fma.rn.f32 	%f565, %f440, %f445, %f485;
	fma.rn.f32 	%f566, %f440, %f446, %f486;
	fma.rn.f32 	%f567, %f440, %f447, %f487;
	fma.rn.f32 	%f568, %f440, %f448, %f488;
	fma.rn.f32 	%f569, %f440, %f449, %f489;
	fma.rn.f32 	%f570, %f440, %f450, %f490;
	fma.rn.f32 	%f571, %f440, %f451, %f491;
	fma.rn.f32 	%f572, %f441, %f444, %f492;
	fma.rn.f32 	%f573, %f441, %f445, %f493;
	fma.rn.f32 	%f574, %f441, %f446, %f494;
	fma.rn.f32 	%f575, %f441, %f447, %f495;
	fma.rn.f32 	%f576, %f441, %f448, %f496;
	fma.rn.f32 	%f577, %f441, %f449, %f497;
	fma.rn.f32 	%f578, %f441, %f450, %f498;
	fma.rn.f32 	%f579, %f441, %f451, %f499;
	fma.rn.f32 	%f580, %f442, %f444, %f500;
	fma.rn.f32 	%f581, %f442, %f445, %f501;
	fma.rn.f32 	%f582, %f442, %f446, %f502;
	fma.rn.f32 	%f583, %f442, %f447, %f503;
	fma.rn.f32 	%f584, %f442, %f448, %f504;
	fma.rn.f32 	%f585, %f442, %f449, %f505;
	fma.rn.f32 	%f586, %f442, %f450, %f506;
	fma.rn.f32 	%f587, %f442, %f451, %f507;
	fma.rn.f32 	%f588, %f443, %f444, %f508;
	fma.rn.f32 	%f589, %f443, %f445, %f509;
	fma.rn.f32 	%f590, %f443, %f446, %f510;
	fma.rn.f32 	%f591, %f443, %f447, %f511;
	fma.rn.f32 	%f592, %f443, %f448, %f512;
	fma.rn.f32 	%f593, %f443, %f449, %f513;
	fma.rn.f32 	%f594, %f443, %f450, %f514;
	fma.rn.f32 	%f595, %f443, %f451, %f515;
	ld.shared.v4.f32 	{%f596, %f597, %f598, %f599}, [%r46+2560];
	ld.shared.v4.f32 	{%f600, %f601, %f602, %f603}, [%r46+2576];
	ld.shared.v4.f32 	{%f604, %f605, %f606, %f607}, [%r48+2560];
	ld.shared.v4.f32 	{%f608, %f609, %f610, %f611}, [%r48+2576];
	fma.rn.f32 	%f612, %f516, %f524, %f532;
	fma.rn.f32 	%f613, %f516, %f525, %f533;
	fma.rn.f32 	%f614, %f516, %f526, %f534;
	fma.rn.f32 	%f615, %f516, %f527, %f535;
	fma.rn.f32 	%f616, %f516, %f528, %f536;
	fma.rn.f32 	%f617, %f516, %f529, %f537;
	fma.rn.f32 	%f618, %f516, %f530, %f538;
	fma.rn.f32 	%f619, %f516, %f531, %f539;
	fma.rn.f32 	%f620, %f517, %f524, %f540;
	fma.rn.f32 	%f621, %f517, %f525, %f541;
	fma.rn.f32 	%f622, %f517, %f526, %f542;
	fma.rn.f32 	%f623, %f517, %f527, %f543;
	fma.rn.f32 	%f624, %f517, %f528, %f544;
	fma.rn.f32 	%f625, %f517, %f529, %f545;
	fma.rn.f32 	%f626, %f517, %f530, %f546;
	fma.rn.f32 	%f627, %f517, %f531, %f547;
	fma.rn.f32 	%f628, %f518, %f524, %f548;
	fma.rn.f32 	%f629, %f518, %f525, %f549;
	fma.rn.f32 	%f630, %f518, %f526, %f550;
	fma.rn.f32 	%f631, %f518, %f527, %f551;
	fma.rn.f32 	%f632, %f518, %f528, %f552;
	fma.rn.f32 	%f633, %f518, %f529, %f553;
	fma.rn.f32 	%f634, %f518, %f530, %f554;
	fma.rn.f32 	%f635, %f518, %f531, %f555;
	fma.rn.f32 	%f636, %f519, %f524, %f556;
	fma.rn.f32 	%f637, %f519, %f525, %f557;
	fma.rn.f32 	%f638, %f519, %f526, %f558;
	fma.rn.f32 	%f639, %f519, %f527, %f559;
	fma.rn.f32 	%f640, %f519, %f528, %f560;
	fma.rn.f32 	%f641, %f519, %f529, %f561;
	fma.rn.f32 	%f642, %f519, %f530, %f562;
	fma.rn.f32 	%f643, %f519, %f531, %f563;
	fma.rn.f32 	%f644, %f520, %f524, %f564;
	fma.rn.f32 	%f645, %f520, %f525, %f565;
	fma.rn.f32 	%f646, %f520, %f526, %f566;
	fma.rn.f32 	%f647, %f520, %f527, %f567;
	fma.rn.f32 	%f648, %f520, %f528, %f568;
	fma.rn.f32 	%f649, %f520, %f529, %f569;
	fma.rn.f32 	%f650, %f520, %f530, %f570;
	fma.rn.f32 	%f651, %f520, %f531, %f571;
	fma.rn.f32 	%f652, %f521, %f524, %f572;
	fma.rn.f32 	%f653, %f521, %f525, %f573;
	fma.rn.f32 	%f654, %f521, %f526, %f574;
	fma.rn.f32 	%f655, %f521, %f527, %f575;
	fma.rn.f32 	%f656, %f521, %f528, %f576;
	fma.rn.f32 	%f657, %f521, %f529, %f577;
	fma.rn.f32 	%f658, %f521, %f530, %f578;
	fma.rn.f32 	%f659, %f521, %f531, %f579;
	fma.rn.f32 	%f660, %f522, %f524, %f580;
	fma.rn.f32 	%f661, %f522, %f525, %f581;
	fma.rn.f32 	%f662, %f522, %f526, %f582;
	fma.rn.f32 	%f663, %f522, %f527, %f583;
	fma.rn.f32 	%f664, %f522, %f528, %f584;
	fma.rn.f32 	%f665, %f522, %f529, %f585;
	fma.rn.f32 	%f666, %f522, %f530, %f586;
	fma.rn.f32 	%f667, %f522, %f531, %f587;
	fma.rn.f32 	%f668, %f523, %f524, %f588;
	fma.rn.f32 	%f669, %f523, %f525, %f589;
	fma.rn.f32 	%f670, %f523, %f526, %f590;
	fma.rn.f32 	%f671, %f523, %f527, %f591;
	fma.rn.f32 	%f672, %f523, %f528, %f592;
	fma.rn.f32 	%f673, %f523, %f529, %f593;
	fma.rn.f32 	%f674, %f523, %f530, %f594;
	fma.rn.f32 	%f675, %f523, %f531, %f595;
	ld.shared.v4.f32 	{%f676, %f677, %f678, %f679}, [%r46+3072];
	ld.shared.v4.f32 	{%f680, %f681, %f682, %f683}, [%r46+3088];
	ld.shared.v4.f32 	{%f684, %f685, %f686, %f687}, [%r48+3072];
	ld.shared.v4.f32 	{%f688, %f689, %f690, %f691}, [%r48+3088];
	fma.rn.f32 	%f692, %f596, %f604, %f612;
	fma.rn.f32 	%f693, %f596, %f605, %f613;
	fma.rn.f32 	%f694, %f596, %f606, %f614;
	fma.rn.f32 	%f695, %f596, %f607, %f615;
	fma.rn.f32 	%f696, %f596, %f608, %f616;
	fma.rn.f32 	%f697, %f596, %f609, %f617;
	fma.rn.f32 	%f698, %f596, %f610, %f618;
	fma.rn.f32 	%f699, %f596, %f611, %f619;
	fma.rn.f32 	%f700, %f597, %f604, %f620;
	fma.rn.f32 	%f701, %f597, %f605, %f621;
	fma.rn.f32 	%f702, %f597, %f606, %f622;
	fma.rn.f32 	%f703, %f597, %f607, %f623;
	fma.rn.f32 	%f704, %f597, %f608, %f624;
	fma.rn.f32 	%f705, %f597, %f609, %f625;
	fma.rn.f32 	%f706, %f597, %f610, %f626;
	fma.rn.f32 	%f707, %f597, %f611, %f627;
	fma.rn.f32 	%f708, %f598, %f604, %f628;
	fma.rn.f32 	%f709, %f598, %f605, %f629;
	fma.rn.f32 	%f710, %f598, %f606, %f630;
	fma.rn.f32 	%f711, %f598, %f607, %f631;
	fma.rn.f32 	%f712, %f598, %f608, %f632;
	fma.rn.f32 	%f713, %f598, %f609, %f633;
	fma.rn.f32 	%f714, %f598, %f610, %f634;
	fma.rn.f32 	%f715, %f598, %f611, %f635;
	fma.rn.f32 	%f716, %f599, %f604, %f636;
	fma.rn.f32 	%f717, %f599, %f605, %f637;
	fma.rn.f32 	%f718, %f599, %f606, %f638;
	fma.rn.f32 	%f719, %f599, %f607, %f639;
	fma.rn.f32 	%f720, %f599, %f608, %f640;
	fma.rn.f32 	%f721, %f599, %f609, %f641;
	fma.rn.f32 	%f722, %f599, %f610, %f642;
	fma.rn.f32 	%f723, %f599, %f611, %f643;
	fma.rn.f32 	%f724, %f600, %f604, %f644;
	fma.rn.f32 	%f725, %f600, %f605, %f645;
	fma.rn.f32 	%f726, %f600, %f606, %f646;
	fma.rn.f32 	%f727, %f600, %f607, %f647;
	fma.rn.f32 	%f728, %f600, %f608, %f648;
	fma.rn.f32 	%f729, %f600, %f609, %f649;
	fma.rn.f32 	%f730, %f600, %f610, %f650;
	fma.rn.f32 	%f731, %f600, %f611, %f651;
	fma.rn.f32 	%f732, %f601, %f604, %f652;
	fma.rn.f32 	%f733, %f601, %f605, %f653;
	fma.rn.f32 	%f734, %f601, %f606, %f654;
	fma.rn.f32 	%f735, %f601, %f607, %f655;
	fma.rn.f32 	%f736, %f601, %f608, %f656;
	fma.rn.f32 	%f737, %f601, %f609, %f657;
	fma.rn.f32 	%f738, %f601, %f610, %f658;
	fma.rn.f32 	%f739, %f601, %f611, %f659;
	fma.rn.f32 	%f740, %f602, %f604, %f660;
	fma.rn.f32 	%f741, %f602, %f605, %f661;
	fma.rn.f32 	%f742, %f602, %f606, %f662;
	fma.rn.f32 	%f743, %f602, %f607, %f663;
	fma.rn.f32 	%f744, %f602, %f608, %f664;
	fma.rn.f32 	%f745, %f602, %f609, %f665;
	fma.rn.f32 	%f746, %f602, %f610, %f666;
	fma.rn.f32 	%f747, %f602, %f611, %f667;
	fma.rn.f32 	%f748, %f603, %f604, %f668;
	fma.rn.f32 	%f749, %f603, %f605, %f669;
	fma.rn.f32 	%f750, %f603, %f606, %f670;
	fma.rn.f32 	%f751, %f603, %f607, %f671;
	fma.rn.f32 	%f752, %f603, %f608, %f672;
	fma.rn.f32 	%f753, %f603, %f609, %f673;
	fma.rn.f32 	%f754, %f603, %f610, %f674;
	fma.rn.f32 	%f755, %f603, %f611, %f675;
	ld.shared.v4.f32 	{%f756, %f757, %f758, %f759}, [%r46+3584];
	ld.shared.v4.f32 	{%f760, %f761, %f762, %f763}, [%r46+3600];
	ld.shared.v4.f32 	{%f764, %f765, %f766, %f767}, [%r48+3584];
	ld.shared.v4.f32 	{%f768, %f769, %f770, %f771}, [%r48+3600];
	fma.rn.f32 	%f772, %f676, %f684, %f692;
	fma.rn.f32 	%f773, %f676, %f685, %f693;
	fma.rn.f32 	%f774, %f676, %f686, %f694;
	fma.rn.f32 	%f775, %f676, %f687, %f695;
	fma.rn.f32 	%f776, %f676, %f688, %f696;
	fma.rn.f32 	%f777, %f676, %f689, %f697;
	fma.rn.f32 	%f778, %f676, %f690, %f698;
	fma.rn.f32 	%f779, %f676, %f691, %f699;
	fma.rn.f32 	%f780, %f677, %f684, %f700;
	fma.rn.f32 	%f781, %f677, %f685, %f701;
	fma.rn.f32 	%f782, %f677, %f686, %f702;
	fma.rn.f32 	%f783, %f677, %f687, %f703;
	fma.rn.f32 	%f784, %f677, %f688, %f704;
	fma.rn.f32 	%f785, %f677, %f689, %f705;
	fma.rn.f32 	%f786, %f677, %f690, %f706;
	fma.rn.f32 	%f787, %f677, %f691, %f707;
	fma.rn.f32 	%f788, %f678, %f684, %f708;
	fma.rn.f32 	%f789, %f678, %f685, %f709;
	fma.rn.f32 	%f790, %f678, %f686, %f710;
	fma.rn.f32 	%f791, %f678, %f687, %f711;
	fma.rn.f32 	%f792, %f678, %f688, %f712;
	fma.rn.f32 	%f793, %f678, %f689, %f713;
	fma.rn.f32 	%f794, %f678, %f690, %f714;
	fma.rn.f32 	%f795, %f678, %f691, %f715;
	fma.rn.f32 	%f796, %f679, %f684, %f716;
	fma.rn.f32 	%f797, %f679, %f685, %f717;
	fma.rn.f32 	%f798, %f679, %f686, %f718;
	fma.rn.f32 	%f799, %f679, %f687, %f719;
	fma.rn.f32 	%f800, %f679, %f688, %f720;
	fma.rn.f32 	%f801, %f679, %f689, %f721;
	fma.rn.f32 	%f802, %f679, %f690, %f722;
	fma.rn.f32 	%f803, %f679, %f691, %f723;
	fma.rn.f32 	%f804, %f680, %f684, %f724;
	fma.rn.f32 	%f805, %f680, %f685, %f725;
	fma.rn.f32 	%f806, %f680, %f686, %f726;
	fma.rn.f32 	%f807, %f680, %f687, %f727;
	fma.rn.f32 	%f808, %f680, %f688, %f728;
	fma.rn.f32 	%f809, %f680, %f689, %f729;
	fma.rn.f32 	%f810, %f680, %f690, %f730;
	fma.rn.f32 	%f811, %f680, %f691, %f731;
	fma.rn.f32 	%f812, %f681, %f684, %f732;
	fma.rn.f32 	%f813, %f681, %f685, %f733;
	fma.rn.f32 	%f814, %f681, %f686, %f734;
	fma.rn.f32 	%f815, %f681, %f687, %f735;
	fma.rn.f32 	%f816, %f681, %f688, %f736;
	fma.rn.f32 	%f817, %f681, %f689, %f737;
	fma.rn.f32 	%f818, %f681, %f690, %f738;
	fma.rn.f32 	%f819, %f681, %f691, %f739;
	fma.rn.f32 	%f820, %f682, %f684, %f740;
	fma.rn.f32 	%f821, %f682, %f685, %f741;
	fma.rn.f32 	%f822, %f682, %f686, %f742;
	fma.rn.f32 	%f823, %f682, %f687, %f743;
	fma.rn.f32 	%f824, %f682, %f688, %f744;
	fma.rn.f32 	%f825, %f682, %f689, %f745;
	fma.rn.f32 	%f826, %f682, %f690, %f746;
	fma.rn.f32 	%f827, %f682, %f691, %f747;
	fma.rn.f32 	%f828, %f683, %f684, %f748;
	fma.rn.f32 	%f829, %f683, %f685, %f749;
	fma.rn.f32 	%f830, %f683, %f686, %f750;
	fma.rn.f32 	%f831, %f683, %f687, %f751;
	fma.rn.f32 	%f832, %f683, %f688, %f752;
	fma.rn.f32 	%f833, %f683, %f689, %f753;
	fma.rn.f32 	%f834, %f683, %f690, %f754;
	fma.rn.f32 	%f835, %f683, %f691, %f755;
	xor.b32  	%r49, %r40, 4096;
	add.s32 	%r50, %r41, %r49;
	shl.b32 	%r51, %r3, 9;
	add.s32 	%r52, %r50, %r51;
	shl.b32 	%r53, %r39, 2;
	add.s32 	%r54, %r52, %r53;
	st.shared.f32 	[%r54], %f268;
	st.shared.f32 	[%r54+512], %f269;
	st.shared.f32 	[%r54+1024], %f270;
	st.shared.f32 	[%r54+1536], %f271;
	add.s32 	%r55, %r7, %r49;
	st.shared.v4.f32 	[%r55], {%f272, %f273, %f274, %f275};
	bar.sync 	0;
	add.s32 	%r56, %r50, %r45;
	ld.shared.v4.f32 	{%f1676, %f1675, %f1674, %f1673}, [%r56];
	ld.shared.v4.f32 	{%f1672, %f1671, %f1670, %f1669}, [%r56+16];
	add.s32 	%r57, %r43, %r49;
	add.s32 	%r58, %r57, %r47;
	ld.shared.v4.f32 	{%f1684, %f1683, %f1682, %f1681}, [%r58];
	ld.shared.v4.f32 	{%f1680, %f1679, %f1678, %f1677}, [%r58+16];
	fma.rn.f32 	%f1668, %f756, %f764, %f772;
	fma.rn.f32 	%f1667, %f756, %f765, %f773;
	fma.rn.f32 	%f1666, %f756, %f766, %f774;
	fma.rn.f32 	%f1665, %f756, %f767, %f775;
	fma.rn.f32 	%f1664, %f756, %f768, %f776;
	fma.rn.f32 	%f1663, %f756, %f769, %f777;
	fma.rn.f32 	%f1662, %f756, %f770, %f778;
	fma.rn.f32 	%f1661, %f756, %f771, %f779;
	fma.rn.f32 	%f1660, %f757, %f764, %f780;
	fma.rn.f32 	%f1659, %f757, %f765, %f781;
	fma.rn.f32 	%f1658, %f757, %f766, %f782;
	fma.rn.f32 	%f1657, %f757, %f767, %f783;
	fma.rn.f32 	%f1656, %f757, %f768, %f784;
	fma.rn.f32 	%f1655, %f757, %f769, %f785;
	fma.rn.f32 	%f1654, %f757, %f770, %f786;
	fma.rn.f32 	%f1653, %f757, %f771, %f787;
	fma.rn.f32 	%f1652, %f758, %f764, %f788;
	fma.rn.f32 	%f1651, %f758, %f765, %f789;
	fma.rn.f32 	%f1650, %f758, %f766, %f790;
	fma.rn.f32 	%f1649, %f758, %f767, %f791;
	fma.rn.f32 	%f1648, %f758, %f768, %f792;
	fma.rn.f32 	%f1647, %f758, %f769, %f793;
	fma.rn.f32 	%f1646, %f758, %f770, %f794;
	fma.rn.f32 	%f1645, %f758, %f771, %f795;
	fma.rn.f32 	%f1644, %f759, %f764, %f796;
	fma.rn.f32 	%f1643, %f759, %f765, %f797;
	fma.rn.f32 	%f1642, %f759, %f766, %f798;
	fma.rn.f32 	%f1641, %f759, %f767, %f799;
	fma.rn.f32 	%f1640, %f759, %f768, %f800;
	fma.rn.f32 	%f1639, %f759, %f769, %f801;
	fma.rn.f32 	%f1638, %f759, %f770, %f802;
	fma.rn.f32 	%f1637, %f759, %f771, %f803;
	fma.rn.f32 	%f1636, %f760, %f764, %f804;
	fma.rn.f32 	%f1635, %f760, %f765, %f805;
	fma.rn.f32 	%f1634, %f760, %f766, %f806;
	fma.rn.f32 	%f1633, %f760, %f767, %f807;
	fma.rn.f32 	%f1632, %f760, %f768, %f808;
	fma.rn.f32 	%f1631, %f760, %f769, %f809;
	fma.rn.f32 	%f1630, %f760, %f770, %f810;
	fma.rn.f32 	%f1629, %f760, %f771, %f811;
	fma.rn.f32 	%f1628, %f761, %f764, %f812;
	fma.rn.f32 	%f1627, %f761, %f765, %f813;
	fma.rn.f32 	%f1626, %f761, %f766, %f814;
	fma.rn.f32 	%f1625, %f761, %f767, %f815;
	fma.rn.f32 	%f1624, %f761, %f768, %f816;
	fma.rn.f32 	%f1623, %f761, %f769, %f817;
	fma.rn.f32 	%f1622, %f761, %f770, %f818;
	fma.rn.f32 	%f1621, %f761, %f771, %f819;
	fma.rn.f32 	%f1620, %f762, %f764, %f820;
	fma.rn.f32 	%f1619, %f762, %f765, %f821;
	fma.rn.f32 	%f1618, %f762, %f766, %f822;
	fma.rn.f32 	%f1617, %f762, %f767, %f823;
	fma.rn.f32 	%f1616, %f762, %f768, %f824;
	fma.rn.f32 	%f1615, %f762, %f769, %f825;
	fma.rn.f32 	%f1614, %f762, %f770, %f826;
	fma.rn.f32 	%f1613, %f762, %f771, %f827;
	fma.rn.f32 	%f1612, %f763, %f764, %f828;
	fma.rn.f32 	%f1611, %f763, %f765, %f829;
	fma.rn.f32 	%f1610, %f763, %f766, %f830;
	fma.rn.f32 	%f1609, %f763, %f767, %f831;
	fma.rn.f32 	%f1608, %f763, %f768, %f832;
	fma.rn.f32 	%f1607, %f763, %f769, %f833;
	fma.rn.f32 	%f1606, %f763, %f770, %f834;
	fma.rn.f32 	%f1605, %f763, %f771, %f835;
	add.s64 	%rd54, %rd54, 8;
	add.s64 	%rd53, %rd53, 32;
	setp.gt.u64 	%p2, %rd13, %rd54;
	mov.u32 	%r73, %r71;
	@%p2 bra 	$L__BB0_2;
$L__BB0_3:
	ld.param.f32 	%f1524, [_Z5sgemmILi128ELi128ELi8ELi8ELi8ELi256EEvPfS0_S0_mmmf_param_6];
	ld.param.u64 	%rd52, [_Z5sgemmILi128ELi128ELi8ELi8ELi8ELi256EEvPfS0_S0_mmmf_param_2];
	cvt.u32.u64 	%r59, %rd2;
	cvta.to.global.u64 	%rd38, %rd52;
	shl.b32 	%r60, %r71, 12;
	mov.u32 	%r61, _ZZ5sgemmILi128ELi128ELi8ELi8ELi8ELi256EEvPfS0_S0_mmmfE2sA;
	add.s32 	%r62, %r61, %r60;
	mov.u32 	%r63, _ZZ5sgemmILi128ELi128ELi8ELi8ELi8ELi256EEvPfS0_S0_mmmfE2sB;
	add.s32 	%r64, %r63, %r60;
	shl.b32 	%r65, %r5, 2;
	add.s32 	%r66, %r62, %r65;
	ld.shared.v4.f32 	{%f836, %f837, %f838, %f839}, [%r66+512];
	ld.shared.v4.f32 	{%f840, %f841, %f842, %f843}, [%r66+528];
	shl.b32 	%r67, %r6, 2;
	add.s32 	%r68, %r64, %r67;
	ld.shared.v4.f32 	{%f844, %f845, %f846, %f847}, [%r68+512];
	ld.shared.v4.f32 	{%f848, %f849, %f850, %f851}, [%r68+528];
	fma.rn.f32 	%f852, %f1676, %f1684, %f1668;
	fma.rn.f32 	%f853, %f1676, %f1683, %f1667;
	fma.rn.f32 	%f854, %f1676, %f1682, %f1666;
	fma.rn.f32 	%f855, %f1676, %f1681, %f1665;
	fma.rn.f32 	%f856, %f1676, %f1680, %f1664;
	fma.rn.f32 	%f857, %f1676, %f1679, %f1663;
	fma.rn.f32 	%f858, %f1676, %f1678, %f1662;
	fma.rn.f32 	%f859, %f1676, %f1677, %f1661;
	fma.rn.f32 	%f860, %f1675, %f1684, %f1660;
	fma.rn.f32 	%f861, %f1675, %f1683, %f1659;
	fma.rn.f32 	%f862, %f1675, %f1682, %f1658;
	fma.rn.f32 	%f863, %f1675, %f1681, %f1657;
	fma.rn.f32 	%f864, %f1675, %f1680, %f1656;
	fma.rn.f32 	%f865, %f1675, %f1679, %f1655;
	fma.rn.f32 	%f866, %f1675, %f1678, %f1654;
	fma.rn.f32 	%f867, %f1675, %f1677, %f1653;
	fma.rn.f32 	%f868, %f1674, %f1684, %f1652;
	fma.rn.f32 	%f869, %f1674, %f1683, %f1651;
	fma.rn.f32 	%f870, %f1674, %f1682, %f1650;
	fma.rn.f32 	%f871, %f1674, %f1681, %f1649;
	fma.rn.f32 	%f872, %f1674, %f1680, %f1648;
	fma.rn.f32 	%f873, %f1674, %f1679, %f1647;
	fma.rn.f32 	%f874, %f1674, %f1678, %f1646;
	fma.rn.f32 	%f875, %f1674, %f1677, %f1645;
	fma.rn.f32 	%f876, %f1673, %f1684, %f1644;
	fma.rn.f32 	%f877, %f1673, %f1683, %f1643;
	fma.rn.f32 	%f878, %f1673, %f1682, %f1642;
	fma.rn.f32 	%f879, %f1673, %f1681, %f1641;
	fma.rn.f32 	%f880, %f1673, %f1680, %f1640;
	fma.rn.f32 	%f881, %f1673, %f1679, %f1639;
	fma.rn.f32 	%f882, %f1673, %f1678, %f1638;
	fma.rn.f32 	%f883, %f1673, %f1677, %f1637;
	fma.rn.f32 	%f884, %f1672, %f1684, %f1636;
	fma.rn.f32 	%f885, %f1672, %f1683, %f1635;
	fma.rn.f32 	%f886, %f1672, %f1682, %f1634;
	fma.rn.f32 	%f887, %f1672, %f1681, %f1633;
	fma.rn.f32 	%f888, %f1672, %f1680, %f1632;
	fma.rn.f32 	%f889, %f1672, %f1679, %f1631;
	fma.rn.f32 	%f890, %f1672, %f1678, %f1630;
	fma.rn.f32 	%f891, %f1672, %f1677, %f1629;
	fma.rn.f32 	%f892, %f1671, %f1684, %f1628;
	fma.rn.f32 	%f893, %f1671, %f1683, %f1627;
	fma.rn.f32 	%f894, %f1671, %f1682, %f1626;
	fma.rn.f32 	%f895, %f1671, %f1681, %f1625;
	fma.rn.f32 	%f896, %f1671, %f1680, %f1624;
	fma.rn.f32 	%f897, %f1671, %f1679, %f1623;
	fma.rn.f32 	%f898, %f1671, %f1678, %f1622;
	fma.rn.f32 	%f899, %f1671, %f1677, %f1621;
	fma.rn.f32 	%f900, %f1670, %f1684, %f1620;
	fma.rn.f32 	%f901, %f1670, %f1683, %f1619;
	fma.rn.f32 	%f902, %f1670, %f1682, %f1618;
	fma.rn.f32 	%f903, %f1670, %f1681, %f1617;
	fma.rn.f32 	%f904, %f1670, %f1680, %f1616;
	fma.rn.f32 	%f905, %f1670, %f1679, %f1615;
	fma.rn.f32 	%f906, %f1670, %f1678, %f1614;
	fma.rn.f32 	%f907, %f1670, %f1677, %f1613;
	fma.rn.f32 	%f908, %f1669, %f1684, %f1612;
	fma.rn.f32 	%f909, %f1669, %f1683, %f1611;
	fma.rn.f32 	%f910, %f1669, %f1682, %f1610;
	fma.rn.f32 	%f911, %f1669, %f1681, %f1609;
	fma.rn.f32 	%f912, %f1669, %f1680, %f1608;
	fma.rn.f32 	%f913, %f1669, %f1679, %f1607;
	fma.rn.f32 	%f914, %f1669, %f1678, %f1606;
	fma.rn.f32 	%f915, %f1669, %f1677, %f1605;
	ld.shared.v4.f32 	{%f916, %f917, %f918, %f919}, [%r66+1024];
	ld.shared.v4.f32 	{%f920, %f921, %f922, %f923}, [%r66+1040];
	ld.shared.v4.f32 	{%f924, %f925, %f926, %f927}, [%r68+1024];
	ld.shared.v4.f32 	{%f928, %f929, %f930, %f931}, [%r68+1040];
	fma.rn.f32 	%f932, %f836, %f844, %f852;
	fma.rn.f32 	%f933, %f836, %f845, %f853;
	fma.rn.f32 	%f934, %f836, %f846, %f854;
	fma.rn.f32 	%f935, %f836, %f847, %f855;
	fma.rn.f32 	%f936, %f836, %f848, %f856;
	fma.rn.f32 	%f937, %f836, %f849, %f857;
	fma.rn.f32 	%f938, %f836, %f850, %f858;
	fma.rn.f32 	%f939, %f836, %f851, %f859;
	fma.rn.f32 	%f940, %f837, %f844, %f860;
	fma.rn.f32 	%f941, %f837, %f845, %f861;
	fma.rn.f32 	%f942, %f837, %f846, %f862;
	fma.rn.f32 	%f943, %f837, %f847, %f863;
	fma.rn.f32 	%f944, %f837, %f848, %f864;
	fma.rn.f32 	%f945, %f837, %f849, %f865;
	fma.rn.f32 	%f946, %f837, %f850, %f866;
	fma.rn.f32 	%f947, %f837, %f851, %f867;
	fma.rn.f32 	%f948, %f838, %f844, %f868;
	fma.rn.f32 	%f949, %f838, %f845, %f869;
	fma.rn.f32 	%f950, %f838, %f846, %f870;
	fma.rn.f32 	%f951, %f838, %f847, %f871;
	fma.rn.f32 	%f952, %f838, %f848, %f872;
	fma.rn.f32 	%f953, %f838, %f849, %f873;
	fma.rn.f32 	%f954, %f838, %f850, %f874;
	fma.rn.f32 	%f955, %f838, %f851, %f875;
	fma.rn.f32 	%f956, %f839, %f844, %f876;
	fma.rn.f32 	%f957, %f839, %f845, %f877;
	fma.rn.f32 	%f958, %f839, %f846, %f878;
	fma.rn.f32 	%f959, %f839, %f847, %f879;
	fma.rn.f32 	%f960, %f839, %f848, %f880;
	fma.rn.f32 	%f961, %f839, %f849, %f881;
	fma.rn.f32 	%f962, %f839, %f850, %f882;
	fma.rn.f32 	%f963, %f839, %f851, %f883;
	fma.rn.f32 	%f964, %f840, %f844, %f884;
	fma.rn.f32 	%f965, %f840, %f845, %f885;
	fma.rn.f32 	%f966, %f840, %f846, %f886;
	fma.rn.f32 	%f967, %f840, %f847, %f887;
	fma.rn.f32 	%f968, %f840, %f848, %f888;
	fma.rn.f32 	%f969, %f840, %f849, %f889;
	fma.rn.f32 	%f970, %f840, %f850, %f890;
	fma.rn.f32 	%f971, %f840, %f851, %f891;
	fma.rn.f32 	%f972, %f841, %f844, %f892;
	fma.rn.f32 	%f973, %f841, %f845, %f893;
	fma.rn.f32 	%f974, %f841, %f846, %f894;
	fma.rn.f32 	%f975, %f841, %f847, %f895;
	fma.rn.f32 	%f976, %f841, %f848, %f896;
	fma.rn.f32 	%f977, %f841, %f849, %f897;
	fma.rn.f32 	%f978, %f841, %f850, %f898;
	fma.rn.f32 	%f979, %f841, %f851, %f899;
	fma.rn.f32 	%f980, %f842, %f844, %f900;
	fma.rn.f32 	%f981, %f842, %f845, %f901;
	fma.rn.f32 	%f982, %f842, %f846, %f902;
	fma.rn.f32 	%f983, %f842, %f847, %f903;
	fma.rn.f32 	%f984, %f842, %f848, %f904;
	fma.rn.f32 	%f985, %f842, %f849, %f905;
	fma.rn.f32 	%f986, %f842, %f850, %f906;
	fma.rn.f32 	%f987, %f842, %f851, %f907;
	fma.rn.f32 	%f988, %f843, %f844, %f908;
	fma.rn.f32 	%f989, %f843, %f845, %f909;
	fma.rn.f32 	%f990, %f843, %f846, %f910;
	fma.rn.f32 	%f991, %f843, %f847, %f911;
	fma.rn.f32 	%f992, %f843, %f848, %f912;
	fma.rn.f32 	%f993, %f843, %f849, %f913;
	fma.rn.f32 	%f994, %f843, %f850, %f914;
	fma.rn.f32 	%f995, %f843, %f851, %f915;
	ld.shared.v4.f32 	{%f996, %f997, %f998, %f999}, [%r66+1536];
	ld.shared.v4.f32 	{%f1000, %f1001, %f1002, %f1003}, [%r66+1552];
	ld.shared.v4.f32 	{%f1004, %f1005, %f1006, %f1007}, [%r68+1536];
	ld.shared.v4.f32 	{%f1008, %f1009, %f1010, %f1011}, [%r68+1552];
	fma.rn.f32 	%f1012, %f916, %f924, %f932;
	fma.rn.f32 	%f1013, %f916, %f925, %f933;
	fma.rn.f32 	%f1014, %f916, %f926, %f934;
	fma.rn.f32 	%f1015, %f916, %f927, %f935;
	fma.rn.f32 	%f1016, %f916, %f928, %f936;
	fma.rn.f32 	%f1017, %f916, %f929, %f937;
	fma.rn.f32 	%f1018, %f916, %f930, %f938;
	fma.rn.f32 	%f1019, %f916, %f931, %f939;
	fma.rn.f32 	%f1020, %f917, %f924, %f940;
	fma.rn.f32 	%f1021, %f917, %f925, %f941;
	fma.rn.f32 	%f1022, %f917, %f926, %f942;
	fma.rn.f32 	%f1023, %f917, %f927, %f943;
	fma.rn.f32 	%f1024, %f917, %f928, %f944;
	fma.rn.f32 	%f1025, %f917, %f929, %f945;
	fma.rn.f32 	%f1026, %f917, %f930, %f946;
	fma.rn.f32 	%f1027, %f917, %f931, %f947;
	fma.rn.f32 	%f1028, %f918, %f924, %f948;
	fma.rn.f32 	%f1029, %f918, %f925, %f949;
	fma.rn.f32 	%f1030, %f918, %f926, %f950;
	fma.rn.f32 	%f1031, %f918, %f927, %f951;
	fma.rn.f32 	%f1032, %f918, %f928, %f952;
	fma.rn.f32 	%f1033, %f918, %f929, %f953;
	fma.rn.f32 	%f1034, %f918, %f930, %f954;
	fma.rn.f32 	%f1035, %f918, %f931, %f955;
	fma.rn.f32 	%f1036, %f919, %f924, %f956;
	fma.rn.f32 	%f1037, %f919, %f925, %f957;
	fma.rn.f32 	%f1038, %f919, %f926, %f958;
	fma.rn.f32 	%f1039, %f919, %f927, %f959;
	fma.rn.f32 	%f1040, %f919, %f928, %f960;
	fma.rn.f32 	%f1041, %f919, %f929, %f961;
	fma.rn.f32 	%f1042, %f919, %f930, %f962;
	fma.rn.f32 	%f1043, %f919, %f931, %f963;
	fma.rn.f32 	%f1044, %f920, %f924, %f964;
	fma.rn.f32 	%f1045, %f920, %f925, %f965;
	fma.rn.f32 	%f1046, %f920, %f926, %f966;
	fma.rn.f32 	%f1047, %f920, %f927, %f967;
	fma.rn.f32 	%f1048, %f920, %f928, %f968;
	fma.rn.f32 	%f1049, %f920, %f929, %f969;
	fma.rn.f32 	%f1050, %f920, %f930, %f970;
	fma.rn.f32 	%f1051, %f920, %f931, %f971;
	fma.rn.f32 	%f1052, %f921, %f924, %f972;
	fma.rn.f32 	%f1053, %f921, %f925, %f973;
	fma.rn.f32 	%f1054, %f921, %f926, %f974;
	fma.rn.f32 	%f1055, %f921, %f927, %f975;
	fma.rn.f32 	%f1056, %f921, %f928, %f976;
	fma.rn.f32 	%f1057, %f921, %f929, %f977;
	fma.rn.f32 	%f1058, %f921, %f930, %f978;
	fma.rn.f32 	%f1059, %f921, %f931, %f979;
	fma.rn.f32 	%f1060, %f922, %f924, %f980;
	fma.rn.f32 	%f1061, %f922, %f925, %f981;
	fma.rn.f32 	%f1062, %f922, %f926, %f982;
	fma.rn.f32 	%f1063, %f922, %f927, %f983;
	fma.rn.f32 	%f1064, %f922, %f928, %f984;
	fma.rn.f32 	%f1065, %f922, %f929, %f985;
	fma.rn.f32 	%f1066, %f922, %f930, %f986;
	fma.rn.f32 	%f1067, %f922, %f931, %f987;
	fma.rn.f32 	%f1068, %f923, %f924, %f988;
	fma.rn.f32 	%f1069, %f923, %f925, %f989;
	fma.rn.f32 	%f1070, %f923, %f926, %f990;
	fma.rn.f32 	%f1071, %f923, %f927, %f991;
	fma.rn.f32 	%f1072, %f923, %f928, %f992;
	fma.rn.f32 	%f1073, %f923, %f929, %f993;
	fma.rn.f32 	%f1074, %f923, %f930, %f994;
	fma.rn.f32 	%f1075, %f923, %f931, %f995;
	ld.shared.v4.f32 	{%f1076, %f1077, %f1078, %f1079}, [%r66+2048];
	ld.shared.v4.f32 	{%f1080, %f1081, %f1082, %f1083}, [%r66+2064];
	ld.shared.v4.f32 	{%f1084, %f1085, %f1086, %f1087}, [%r68+2048];
	ld.shared.v4.f32 	{%f1088, %f1089, %f1090, %f1091}, [%r68+2064];
	fma.rn.f32 	%f1092, %f996, %f1004, %f1012;
	fma.rn.f32 	%f1093, %f996, %f1005, %f1013;
	fma.rn.f32 	%f1094, %f996, %f1006, %f1014;
	fma.rn.f32 	%f1095, %f996, %f1007, %f1015;
	fma.rn.f32 	%f1096, %f996, %f1008, %f1016;
	fma.rn.f32 	%f1097, %f996, %f1009, %f1017;
	fma.rn.f32 	%f1098, %f996, %f1010, %f1018;
	fma.rn.f32 	%f1099, %f996, %f1011, %f1019;
	fma.rn.f32 	%f1100, %f997, %f1004, %f1020;
	fma.rn.f32 	%f1101, %f997, %f1005, %f1021;
	fma.rn.f32 	%f1102, %f997, %f1006, %f1022;
	fma.rn.f32 	%f1103, %f997, %f1007, %f1023;
	fma.rn.f32 	%f1104, %f997, %f1008, %f1024;
	fma.rn.f32 	%f1105, %f997, %f1009, %f1025;
	fma.rn.f32 	%f1106, %f997, %f1010, %f1026;
	fma.rn.f32 	%f1107, %f997, %f1011, %f1027;
	fma.rn.f32 	%f1108, %f998, %f1004, %f1028;
	fma.rn.f32 	%f1109, %f998, %f1005, %f1029;
	fma.rn.f32 	%f1110, %f998, %f1006, %f1030;
	fma.rn.f32 	%f1111, %f998, %f1007, %f1031;
	fma.rn.f32 	%f1112, %f998, %f1008, %f1032;
	fma.rn.f32 	%f1113, %f998, %f1009, %f1033;
	fma.rn.f32 	%f1114, %f998, %f1010, %f1034;
	fma.rn.f32 	%f1115, %f998, %f1011, %f1035;
	fma.rn.f32 	%f1116, %f999, %f1004, %f1036;
	fma.rn.f32 	%f1117, %f999, %f1005, %f1037;
	fma.rn.f32 	%f1118, %f999, %f1006, %f1038;
	fma.rn.f32 	%f1119, %f999, %f1007, %f1039;
	fma.rn.f32 	%f1120, %f999, %f1008, %f1040;
	fma.rn.f32 	%f1121, %f999, %f1009, %f1041;
	fma.rn.f32 	%f1122, %f999, %f1010, %f1042;
	fma.rn.f32 	%f1123, %f999, %f1011, %f1043;
	fma.rn.f32 	%f1124, %f1000, %f1004, %f1044;
	fma.rn.f32 	%f1125, %f1000, %f1005, %f1045;
	fma.rn.f32 	%f1126, %f1000, %f1006, %f1046;
	fma.rn.f32 	%f1127, %f1000, %f1007, %f1047;
	fma.rn.f32 	%f1128, %f1000, %f1008, %f1048;
	fma.rn.f32 	%f1129, %f1000, %f1009, %f1049;
	fma.rn.f32 	%f1130, %f1000, %f1010, %f1050;
	fma.rn.f32 	%f1131, %f1000, %f1011, %f1051;
	fma.rn.f32 	%f1132, %f1001, %f1004, %f1052;
	fma.rn.f32 	%f1133, %f1001, %f1005, %f1053;
	fma.rn.f32 	%f1134, %f1001, %f1006, %f1054;
	fma.rn.f32 	%f1135, %f1001, %f1007, %f1055;
	fma.rn.f32 	%f1136, %f1001, %f1008, %f1056;
	fma.rn.f32 	%f1137, %f1001, %f1009, %f1057;
	fma.rn.f32 	%f1138, %f1001, %f1010, %f1058;
	fma.rn.f32 	%f1139, %f1001, %f1011, %f1059;
	fma.rn.f32 	%f1140, %f1002, %f1004, %f1060;
	fma.rn.f32 	%f1141, %f1002, %f1005, %f1061;
	fma.rn.f32 	%f1142, %f1002, %f1006, %f1062;
	fma.rn.f32 	%f1143, %f1002, %f1007, %f1063;
	fma.rn.f32 	%f1144, %f1002, %f1008, %f1064;
	fma.rn.f32 	%f1145, %f1002, %f1009, %f1065;
	fma.rn.f32 	%f1146, %f1002, %f1010, %f1066;
	fma.rn.f32 	%f1147, %f1002, %f1011, %f1067;
	fma.rn.f32 	%f1148, %f1003, %f1004, %f1068;
	fma.rn.f32 	%f1149, %f1003, %f1005, %f1069;
	fma.rn.f32 	%f1150, %f1003, %f1006, %f1070;
	fma.rn.f32 	%f1151, %f1003, %f1007, %f1071;
	fma.rn.f32 	%f1152, %f1003, %f1008, %f1072;
	fma.rn.f32 	%f1153, %f1003, %f1009, %f1073;
	fma.rn.f32 	%f1154, %f1003, %f1010, %f1074;
	fma.rn.f32 	%f1155, %f1003, %f1011, %f1075;
	ld.shared.v4.f32 	{%f1156, %f1157, %f1158, %f1159}, [%r66+2560];
	ld.shared.v4.f32 	{%f1160, %f1161, %f1162, %f1163}, [%r66+2576];
	ld.shared.v4.f32 	{%f1164, %f1165, %f1166, %f1167}, [%r68+2560];
	ld.shared.v4.f32 	{%f1168, %f1169, %f1170, %f1171}, [%r68+2576];
	fma.rn.f32 	%f1172, %f1076, %f1084, %f1092;
	fma.rn.f32 	%f1173, %f1076, %f1085, %f1093;
	fma.rn.f32 	%f1174, %f1076, %f1086, %f1094;
	fma.rn.f32 	%f1175, %f1076, %f1087, %f1095;
	fma.rn.f32 	%f1176, %f1076, %f1088, %f1096;
	fma.rn.f32 	%f1177, %f1076, %f1089, %f1097;
	fma.rn.f32 	%f1178, %f1076, %f1090, %f1098;
	fma.rn.f32 	%f1179, %f1076, %f1091, %f1099;
	fma.rn.f32 	%f1180, %f1077, %f1084, %f1100;
	fma.rn.f32 	%f1181, %f1077, %f1085, %f1101;
	fma.rn.f32 	%f1182, %f1077, %f1086, %f1102;
	fma.rn.f32 	%f1183, %f1077, %f1087, %f1103;
	fma.rn.f32 	%f1184, %f1077, %f1088, %f1104;
	fma.rn.f32 	%f1185, %f1077, %f1089, %f1105;
	fma.rn.f32 	%f1186, %f1077, %f1090, %f1106;
	fma.rn.f32 	%f1187, %f1077, %f1091, %f1107;
	fma.rn.f32 	%f1188, %f1078, %f1084, %f1108;
	fma.rn.f32 	%f1189, %f1078, %f1085, %f1109;
	fma.rn.f32 	%f1190, %f1078, %f1086, %f1110;
	fma.rn.f32 	%f1191, %f1078, %f1087, %f1111;
	fma.rn.f32 	%f1192, %f1078, %f1088, %f1112;
	fma.rn.f32 	%f1193, %f1078, %f1089, %f1113;
	fma.rn.f32 	%f1194, %f1078, %f1090, %f1114;
	fma.rn.f32 	%f1195, %f1078, %f1091, %f1115;
	fma.rn.f32 	%f1196, %f1079, %f1084, %f1116;
	fma.rn.f32 	%f1197, %f1079, %f1085, %f1117;
	fma.rn.f32 	%f1198, %f1079, %f1086, %f1118;
	fma.rn.f32 	%f1199, %f1079, %f1087, %f1119;
	fma.rn.f32 	%f1200, %f1079, %f1088, %f1120;
	fma.rn.f32 	%f1201, %f1079, %f1089, %f1121;
	fma.rn.f32 	%f1202, %f1079, %f1090, %f1122;
	fma.rn.f32 	%f1203, %f1079, %f1091, %f1123;
	fma.rn.f32 	%f1204, %f1080, %f1084, %f1124;
	fma.rn.f32 	%f1205, %f1080, %f1085, %f1125;
	fma.rn.f32 	%f1206, %f1080, %f1086, %f1126;
	fma.rn.f32 	%f1207, %f1080, %f1087, %f1127;
	fma.rn.f32 	%f1208, %f1080, %f1088, %f1128;
	fma.rn.f32 	%f1209, %f1080, %f1089, %f1129;
	fma.rn.f32 	%f1210, %f1080, %f1090, %f1130;
	fma.rn.f32 	%f1211, %f1080, %f1091, %f1131;
	fma.rn.f32 	%f1212, %f1081, %f1084, %f1132;
	fma.rn.f32 	%f1213, %f1081, %f1085, %f1133;
	fma.rn.f32 	%f1214, %f1081, %f1086, %f1134;
	fma.rn.f32 	%f1215, %f1081, %f1087, %f1135;
	fma.rn.f32 	%f1216, %f1081, %f1088, %f1136;
	fma.rn.f32 	%f1217, %f1081, %f1089, %f1137;
	fma.rn.f32 	%f1218, %f1081, %f1090, %f1138;
	fma.rn.f32 	%f1219, %f1081, %f1091, %f1139;
	fma.rn.f32 	%f1220, %f1082, %f1084, %f1140;
	fma.rn.f32 	%f1221, %f1082, %f1085, %f1141;
	fma.rn.f32 	%f1222, %f1082, %f1086, %f1142;
	fma.rn.f32 	%f1223, %f1082, %f1087, %f1143;
	fma.rn.f32 	%f1224, %f1082, %f1088, %f1144;
	fma.rn.f32 	%f1225, %f1082, %f1089, %f1145;
	fma.rn.f32 	%f1226, %f1082, %f1090, %f1146;
	fma.rn.f32 	%f1227, %f1082, %f1091, %f1147;
	fma.rn.f32 	%f1228, %f1083, %f1084, %f1148;
	fma.rn.f32 	%f1229, %f1083, %f1085, %f1149;
	fma.rn.f32 	%f1230, %f1083, %f1086, %f1150;
	fma.rn.f32 	%f1231, %f1083, %f1087, %f1151;
	fma.rn.f32 	%f1232, %f1083, %f1088, %f1152;
	fma.rn.f32 	%f1233, %f1083, %f1089, %f1153;
	fma.rn.f32 	%f1234, %f1083, %f1090, %f1154;
	fma.rn.f32 	%f1235, %f1083, %f1091, %f1155;
	ld.shared.v4.f32 	{%f1236, %f1237, %f1238, %f1239}, [%r66+3072];
	ld.shared.v4.f32 	{%f1240, %f1241, %f1242, %f1243}, [%r66+3088];
	ld.shared.v4.f32 	{%f1244, %f1245, %f1246, %f1247}, [%r68+3072];
	ld.shared.v4.f32 	{%f1248, %f1249, %f1250, %f1251}, [%r68+3088];
	fma.rn.f32 	%f1252, %f1156, %f1164, %f1172;
	fma.rn.f32 	%f1253, %f1156, %f1165, %f1173;
	fma.rn.f32 	%f1254, %f1156, %f1166, %f1174;
	fma.rn.f32 	%f1255, %f1156, %f1167, %f1175;
	fma.rn.f32 	%f1256, %f1156, %f1168, %f1176;
	fma.rn.f32 	%f1257, %f1156, %f1169, %f1177;
	fma.rn.f32 	%f1258, %f1156, %f1170, %f1178;
	fma.rn.f32 	%f1259, %f1156, %f1171, %f1179;
	fma.rn.f32 	%f1260, %f1157, %f1164, %f1180;
	fma.rn.f32 	%f1261, %f1157, %f1165, %f1181;
	fma.rn.f32 	%f1262, %f1157, %f1166, %f1182;
	fma.rn.f32 	%f1263, %f1157, %f1167, %f1183;
	fma.rn.f32 	%f1264, %f1157, %f1168, %f1184;
	fma.rn.f32 	%f1265, %f1157, %f1169, %f1185;
	fma.rn.f32 	%f1266, %f1157, %f1170, %f1186;
	fma.rn.f32 	%f1267, %f1157, %f1171, %f1187;
	fma.rn.f32 	%f1268, %f1158, %f1164, %f1188;
	fma.rn.f32 	%f1269, %f1158, %f1165, %f1189;
	fma.rn.f32 	%f1270, %f1158, %f1166, %f1190;
	fma.rn.f32 	%f1271, %f1158, %f1167, %f1191;
	fma.rn.f32 	%f1272, %f1158, %f1168, %f1192;
	fma.rn.f32 	%f1273, %f1158, %f1169, %f1193;
	fma.rn.f32 	%f1274, %f1158, %f1170, %f1194;
	fma.rn.f32 	%f1275, %f1158, %f1171, %f1195;
	fma.rn.f32 	%f1276, %f1159, %f1164, %f1196;
	fma.rn.f32 	%f1277, %f1159, %f1165, %f1197;
	fma.rn.f32 	%f1278, %f1159, %f1166, %f1198;
	fma.rn.f32 	%f1279, %f1159, %f1167, %f1199;
	fma.rn.f32 	%f1280, %f1159, %f1168, %f1200;
	fma.rn.f32 	%f1281, %f1159, %f1169, %f1201;
	fma.rn.f32 	%f1282, %f1159, %f1170, %f1202;
	fma.rn.f32 	%f1283, %f1159, %f1171, %f1203;
	fma.rn.f32 	%f1284, %f1160, %f1164, %f1204;
	fma.rn.f32 	%f1285, %f1160, %f1165, %f1205;
	fma.rn.f32 	%f1286, %f1160, %f1166, %f1206;
	fma.rn.f32 	%f1287, %f1160, %f1167, %f1207;
	fma.rn.f32 	%f1288, %f1160, %f1168, %f1208;
	fma.rn.f32 	%f1289, %f1160, %f1169, %f1209;
	fma.rn.f32 	%f1290, %f1160, %f1170, %f1210;
	fma.rn.f32 	%f1291, %f1160, %f1171, %f1211;
	fma.rn.f32 	%f1292, %f1161, %f1164, %f1212;
	fma.rn.f32 	%f1293, %f1161, %f1165, %f1213;
	fma.rn.f32 	%f1294, %f1161, %f1166, %f1214;
	fma.rn.f32 	%f1295, %f1161, %f1167, %f1215;
	fma.rn.f32 	%f1296, %f1161, %f1168, %f1216;
	fma.rn.f32 	%f1297, %f1161, %f1169, %f1217;
	fma.rn.f32 	%f1298, %f1161, %f1170, %f1218;
	fma.rn.f32 	%f1299, %f1161, %f1171, %f1219;
	fma.rn.f32 	%f1300, %f1162, %f1164, %f1220;
	fma.rn.f32 	%f1301, %f1162, %f1165, %f1221;
	fma.rn.f32 	%f1302, %f1162, %f1166, %f1222;
	fma.rn.f32 	%f1303, %f1162, %f1167, %f1223;
	fma.rn.f32 	%f1304, %f1162, %f1168, %f1224;
	fma.rn.f32 	%f1305, %f1162, %f1169, %f1225;
	fma.rn.f32 	%f1306, %f1162, %f1170, %f1226;
	fma.rn.f32 	%f1307, %f1162, %f1171, %f1227;
	fma.rn.f32 	%f1308, %f1163, %f1164, %f1228;
	fma.rn.f32 	%f1309, %f1163, %f1165, %f1229;
	fma.rn.f32 	%f1310, %f1163, %f1166, %f1230;
	fma.rn.f32 	%f1311, %f1163, %f1167, %f1231;
	fma.rn.f32 	%f1312, %f1163, %f1168, %f1232;
	fma.rn.f32 	%f1313, %f1163, %f1169, %f1233;
	fma.rn.f32 	%f1314, %f1163, %f1170, %f1234;
	fma.rn.f32 	%f1315, %f1163, %f1171, %f1235;
	ld.shared.v4.f32 	{%f1316, %f1317, %f1318, %f1319}, [%r66+3584];
	ld.shared.v4.f32 	{%f1320, %f1321, %f1322, %f1323}, [%r66+3600];
	ld.shared.v4.f32 	{%f1324, %f1325, %f1326, %f1327}, [%r68+3584];
	ld.shared.v4.f32 	{%f1328, %f1329, %f1330, %f1331}, [%r68+3600];
	fma.rn.f32 	%f1332, %f1236, %f1244, %f1252;
	fma.rn.f32 	%f1333, %f1236, %f1245, %f1253;
	fma.rn.f32 	%f1334, %f1236, %f1246, %f1254;
	fma.rn.f32 	%f1335, %f1236, %f1247, %f1255;
	fma.rn.f32 	%f1336, %f1236, %f1248, %f1256;
	fma.rn.f32 	%f1337, %f1236, %f1249, %f1257;
	fma.rn.f32 	%f1338, %f1236, %f1250, %f1258;
	fma.rn.f32 	%f1339, %f1236, %f1251, %f1259;
	fma.rn.f32 	%f1340, %f1237, %f1244, %f1260;
	fma.rn.f32 	%f1341, %f1237, %f1245, %f1261;
	fma.rn.f32 	%f1342, %f1237, %f1246, %f1262;
	fma.rn.f32 	%f1343, %f1237, %f1247, %f1263;
	fma.rn.f32 	%f1344, %f1237, %f1248, %f1264;
	fma.rn.f32 	%f1345, %f1237, %f1249, %f1265;
	fma.rn.f32 	%f1346, %f1237, %f1250, %f1266;
	fma.rn.f32 	%f1347, %f1237, %f1251, %f1267;
	fma.rn.f32 	%f1348, %f1238, %f1244, %f1268;
	fma.rn.f32 	%f1349, %f1238, %f1245, %f1269;
	fma.rn.f32 	%f1350, %f1238, %f1246, %f1270;
	fma.rn.f32 	%f1351, %f1238, %f1247, %f1271;
	fma.rn.f32 	%f1352, %f1238, %f1248, %f1272;
	fma.rn.f32 	%f1353, %f1238, %f1249, %f1273;
	fma.rn.f32 	%f1354, %f1238, %f1250, %f1274;
	fma.rn.f32 	%f1355, %f1238, %f1251, %f1275;
	fma.rn.f32 	%f1356, %f1239, %f1244, %f1276;
	fma.rn.f32 	%f1357, %f1239, %f1245, %f1277;
	fma.rn.f32 	%f1358, %f1239, %f1246, %f1278;
	fma.rn.f32 	%f1359, %f1239, %f1247, %f1279;
	fma.rn.f32 	%f1360, %f1239, %f1248, %f1280;
	fma.rn.f32 	%f1361, %f1239, %f1249, %f1281;
	fma.rn.f32 	%f1362, %f1239, %f1250, %f1282;
	fma.rn.f32 	%f1363, %f1239, %f1251, %f1283;
	fma.rn.f32 	%f1364, %f1240, %f1244, %f1284;
	fma.rn.f32 	%f1365, %f1240, %f1245, %f1285;
	fma.rn.f32 	%f1366, %f1240, %f1246, %f1286;
	fma.rn.f32 	%f1367, %f1240, %f1247, %f1287;
	fma.rn.f32 	%f1368, %f1240, %f1248, %f1288;
	fma.rn.f32 	%f1369, %f1240, %f1249, %f1289;
	fma.rn.f32 	%f1370, %f1240, %f1250, %f1290;
	fma.rn.f32 	%f1371, %f1240, %f1251, %f1291;
	fma.rn.f32 	%f1372, %f1241, %f1244, %f1292;
	fma.rn.f32 	%f1373, %f1241, %f1245, %f1293;
	fma.rn.f32 	%f1374, %f1241, %f1246, %f1294;
	fma.rn.f32 	%f1375, %f1241, %f1247, %f1295;
	fma.rn.f32 	%f1376, %f1241, %f1248, %f1296;
	fma.rn.f32 	%f1377, %f1241, %f1249, %f1297;
	fma.rn.f32 	%f1378, %f1241, %f1250, %f1298;
	fma.rn.f32 	%f1379, %f1241, %f1251, %f1299;
	fma.rn.f32 	%f1380, %f1242, %f1244, %f1300;
	fma.rn.f32 	%f1381, %f1242, %f1245, %f1301;
	fma.rn.f32 	%f1382, %f1242, %f1246, %f1302;
	fma.rn.f32 	%f1383, %f1242, %f1247, %f1303;
	fma.rn.f32 	%f1384, %f1242, %f1248, %f1304;
	fma.rn.f32 	%f1385, %f1242, %f1249, %f1305;
	fma.rn.f32 	%f1386, %f1242, %f1250, %f1306;
	fma.rn.f32 	%f1387, %f1242, %f1251, %f1307;
	fma.rn.f32 	%f1388, %f1243, %f1244, %f1308;
	fma.rn.f32 	%f1389, %f1243, %f1245, %f1309;
	fma.rn.f32 	%f1390, %f1243, %f1246, %f1310;
	fma.rn.f32 	%f1391, %f1243, %f1247, %f1311;
	fma.rn.f32 	%f1392, %f1243, %f1248, %f1312;
	fma.rn.f32 	%f1393, %f1243, %f1249, %f1313;
	fma.rn.f32 	%f1394, %f1243, %f1250, %f1314;
	fma.rn.f32 	%f1395, %f1243, %f1251, %f1315;
	fma.rn.f32 	%f1396, %f1316, %f1324, %f1332;
	fma.rn.f32 	%f1397, %f1316, %f1325, %f1333;
	fma.rn.f32 	%f1398, %f1316, %f1326, %f1334;
	fma.rn.f32 	%f1399, %f1316, %f1327, %f1335;
	fma.rn.f32 	%f1400, %f1316, %f1328, %f1336;
	fma.rn.f32 	%f1401, %f1316, %f1329, %f1337;
	fma.rn.f32 	%f1402, %f1316, %f1330, %f1338;
	fma.rn.f32 	%f1403, %f1316, %f1331, %f1339;
	fma.rn.f32 	%f1404, %f1317, %f1324, %f1340;
	fma.rn.f32 	%f1405, %f1317, %f1325, %f1341;
	fma.rn.f32 	%f1406, %f1317, %f1326, %f1342;
	fma.rn.f32 	%f1407, %f1317, %f1327, %f1343;
	fma.rn.f32 	%f1408, %f1317, %f1328, %f1344;
	fma.rn.f32 	%f1409, %f1317, %f1329, %f1345;
	fma.rn.f32 	%f1410, %f1317, %f1330, %f1346;
	fma.rn.f32 	%f1411, %f1317, %f1331, %f1347;
	fma.rn.f32 	%f1412, %f1318, %f1324, %f1348;
	fma.rn.f32 	%f1413, %f1318, %f1325, %f1349;
	fma.rn.f32 	%f1414, %f1318, %f1326, %f1350;
	fma.rn.f32 	%f1415, %f1318, %f1327, %f1351;
	fma.rn.f32 	%f1416, %f1318, %f1328, %f1352;
	fma.rn.f32 	%f1417, %f1318, %f1329, %f1353;
	fma.rn.f32 	%f1418, %f1318, %f1330, %f1354;
	fma.rn.f32 	%f1419, %f1318, %f1331, %f1355;
	fma.rn.f32 	%f1420, %f1319, %f1324, %f1356;
	fma.rn.f32 	%f1421, %f1319, %f1325, %f1357;
	fma.rn.f32 	%f1422, %f1319, %f1326, %f1358;
	fma.rn.f32 	%f1423, %f1319, %f1327, %f1359;
	fma.rn.f32 	%f1424, %f1319, %f1328, %f1360;
	fma.rn.f32 	%f1425, %f1319, %f1329, %f1361;
	fma.rn.f32 	%f1426, %f1319, %f1330, %f1362;
	fma.rn.f32 	%f1427, %f1319, %f1331, %f1363;
	fma.rn.f32 	%f1428, %f1320, %f1324, %f1364;
	fma.rn.f32 	%f1429, %f1320, %f1325, %f1365;
	fma.rn.f32 	%f1430, %f1320, %f1326, %f1366;
	fma.rn.f32 	%f1431, %f1320, %f1327, %f1367;
	fma.rn.f32 	%f1432, %f1320, %f1328, %f1368;
	fma.rn.f32 	%f1433, %f1320, %f1329, %f1369;
	fma.rn.f32 	%f1434, %f1320, %f1330, %f1370;
	fma.rn.f32 	%f1435, %f1320, %f1331, %f1371;
	fma.rn.f32 	%f1436, %f1321, %f1324, %f1372;
	fma.rn.f32 	%f1437, %f1321, %f1325, %f1373;
	fma.rn.f32 	%f1438, %f1321, %f1326, %f1374;
	fma.rn.f32 	%f1439, %f1321, %f1327, %f1375;
	fma.rn.f32 	%f1440, %f1321, %f1328, %f1376;
	fma.rn.f32 	%f1441, %f1321, %f1329, %f1377;
	fma.rn.f32 	%f1442, %f1321, %f1330, %f1378;
	fma.rn.f32 	%f1443, %f1321, %f1331, %f1379;
	fma.rn.f32 	%f1444, %f1322, %f1324, %f1380;
	fma.rn.f32 	%f1445, %f1322, %f1325, %f1381;
	fma.rn.f32 	%f1446, %f1322, %f1326, %f1382;
	fma.rn.f32 	%f1447, %f1322, %f1327, %f1383;
	fma.rn.f32 	%f1448, %f1322, %f1328, %f1384;
	fma.rn.f32 	%f1449, %f1322, %f1329, %f1385;
	fma.rn.f32 	%f1450, %f1322, %f1330, %f1386;
	fma.rn.f32 	%f1451, %f1322, %f1331, %f1387;
	fma.rn.f32 	%f1452, %f1323, %f1324, %f1388;
	fma.rn.f32 	%f1453, %f1323, %f1325, %f1389;
	fma.rn.f32 	%f1454, %f1323, %f1326, %f1390;
	fma.rn.f32 	%f1455, %f1323, %f1327, %f1391;
	fma.rn.f32 	%f1456, %f1323, %f1328, %f1392;
	fma.rn.f32 	%f1457, %f1323, %f1329, %f1393;
	fma.rn.f32 	%f1458, %f1323, %f1330, %f1394;
	fma.rn.f32 	%f1459, %f1323, %f1331, %f1395;
	mul.f32 	%f1460, %f1524, %f1396;
	mul.f32 	%f1461, %f1524, %f1397;
	mul.f32 	%f1462, %f1524, %f1398;
	mul.f32 	%f1463, %f1524, %f1399;
	mul.f32 	%f1464, %f1524, %f1400;
	mul.f32 	%f1465, %f1524, %f1401;
	mul.f32 	%f1466, %f1524, %f1402;
	mul.f32 	%f1467, %f1524, %f1403;
	mul.f32 	%f1468, %f1524, %f1404;
	mul.f32 	%f1469, %f1524, %f1405;
	mul.f32 	%f1470, %f1524, %f1406;
	mul.f32 	%f1471, %f1524, %f1407;
	mul.f32 	%f1472, %f1524, %f1408;
	mul.f32 	%f1473, %f1524, %f1409;
	mul.f32 	%f1474, %f1524, %f1410;
	mul.f32 	%f1475, %f1524, %f1411;
	mul.f32 	%f1476, %f1524, %f1412;
	mul.f32 	%f1477, %f1524, %f1413;
	mul.f32 	%f1478, %f1524, %f1414;
	mul.f32 	%f1479, %f1524, %f1415;
	mul.f32 	%f1480, %f1524, %f1416;
	mul.f32 	%f1481, %f1524, %f1417;
	mul.f32 	%f1482, %f1524, %f1418;
	mul.f32 	%f1483, %f1524, %f1419;
	mul.f32 	%f1484, %f1524, %f1420;
	mul.f32 	%f1485, %f1524, %f1421;
	mul.f32 	%f1486, %f1524, %f1422;
	mul.f32 	%f1487, %f1524, %f1423;
	mul.f32 	%f1488, %f1524, %f1424;
	mul.f32 	%f1489, %f1524, %f1425;
	mul.f32 	%f1490, %f1524, %f1426;
	mul.f32 	%f1491, %f1524, %f1427;
	mul.f32 	%f1492, %f1524, %f1428;
	mul.f32 	%f1493, %f1524, %f1429;
	mul.f32 	%f1494, %f1524, %f1430;
	mul.f32 	%f1495, %f1524, %f1431;
	mul.f32 	%f1496, %f1524, %f1432;
	mul.f32 	%f1497, %f1524, %f1433;
	mul.f32 	%f1498, %f1524, %f1434;
	mul.f32 	%f1499, %f1524, %f1435;
	mul.f32 	%f1500, %f1524, %f1436;
	mul.f32 	%f1501, %f1524, %f1437;
	mul.f32 	%f1502, %f1524, %f1438;
	mul.f32 	%f1503, %f1524, %f1439;
	mul.f32 	%f1504, %f1524, %f1440;
	mul.f32 	%f1505, %f1524, %f1441;
	mul.f32 	%f1506, %f1524, %f1442;
	mul.f32 	%f1507, %f1524, %f1443;
	mul.f32 	%f1508, %f1524, %f1444;
	mul.f32 	%f1509, %f1524, %f1445;
	mul.f32 	%f1510, %f1524, %f1446;
	mul.f32 	%f1511, %f1524, %f1447;
	mul.f32 	%f1512, %f1524, %f1448;
	mul.f32 	%f1513, %f1524, %f1449;
	mul.f32 	%f1514, %f1524, %f1450;
	mul.f32 	%f1515, %f1524, %f1451;
	mul.f32 	%f1516, %f1524, %f1452;
	mul.f32 	%f1517, %f1524, %f1453;
	mul.f32 	%f1518, %f1524, %f1454;
	mul.f32 	%f1519, %f1524, %f1455;
	mul.f32 	%f1520, %f1524, %f1456;
	mul.f32 	%f1521, %f1524, %f1457;
	mul.f32 	%f1522, %f1524, %f1458;
	mul.f32 	%f1523, %f1524, %f1459;
	add.s32 	%r69, %r5, %r59;
	add.s32 	%r70, %r6, %r2;
	cvt.u64.u32 	%rd39, %r70;
	cvt.u64.u32 	%rd40, %r69;
	mad.lo.s64 	%rd41, %rd12, %rd40, %rd39;
	shl.b64 	%rd42, %rd41, 2;
	add.s64 	%rd43, %rd38, %rd42;
	st.global.v4.f32 	[%rd43], {%f1460, %f1461, %f1462, %f1463};
	st.global.v4.f32 	[%rd43+16], {%f1464, %f1465, %f1466, %f1467};
	shl.b64 	%rd44, %rd12, 2;
	add.s64 	%rd45, %rd43, %rd44;
	st.global.v4.f32 	[%rd45], {%f1468, %f1469, %f1470, %f1471};
	st.global.v4.f32 	[%rd45+16], {%f1472, %f1473, %f1474, %f1475};
	add.s64 	%rd46, %rd45, %rd44;
	st.global.v4.f32 	[%rd46], {%f1476, %f1477, %f1478, %f1479};
	st.global.v4.f32 	[%rd46+16], {%f1480, %f1481, %f1482, %f1483};
	add.s64 	%rd47, %rd46, %rd44;
	st.global.v4.f32 	[%rd47], {%f1484, %f1485, %f1486, %f1487};
	st.global.v4.f32 	[%rd47+16], {%f1488, %f1489, %f1490, %f1491};
	add.s64 	%rd48, %rd47, %rd44;
	st.global.v4.f32 	[%rd48], {%f1492, %f1493, %f1494, %f1495};
	st.global.v4.f32 	[%rd48+16], {%f1496, %f1497, %f1498, %f1499};
	add.s64 	%rd49, %rd48, %rd44;
	st.global.v4.f32 	[%rd49], {%f1500, %f1501, %f1502, %f1503};
	st.global.v4.f32 	[%rd49+16], {%f1504, %f1505, %f1506, %f1507};
	add.s64 	%rd50, %rd49, %rd44;
	st.global.v4.f32 	[%rd50], {%f1508, %f1509, %f1510, %f1511};
	st.global.v4.f32 	[%rd50+16], {%f1512, %f1513, %f1514, %f1515};
	add.s64 	%rd51, %rd50, %rd44;
	st.global.v4.f32 	[%rd51], {%f1516, %f1517, %f1518, %f1519};
	st.global.v4.f32 	[%rd51+16], {%f1520, %f1521, %f1522, %f1523};
	ret;

}


// ===== COMPILED SASS (sm_100) =====

	.target	sm_100

	.elftype	@"ET_EXEC"


//--------------------- .note.nv.tkinfo           --------------------------
	.section	.note.nv.tkinfo,"",@"SHT_NOTE"
	.sectionflags	@"SHF_NOTE_NV_TKINFO"
	.tkinfo
        /*0018*/ 	.word	0x00000002
        /*0030*/ 	.string	""
        /*0030*/ 	.string	"ptxas"
        /*0030*/ 	.string	"Cuda compilation tools, release 13.0, V13.0.88"
        /*0030*/ 	.string	"Build cuda_13.0.r13.0/compiler.36424714_0"
        /*0030*/ 	.string	"-arch sm_100 -m 64 "



//--------------------- .note.nv.cuinfo           --------------------------
	.section	.note.nv.cuinfo,"",@"SHT_NOTE"
	.sectionflags	@"SHF_NOTE_NV_CUINFO"
        /*0018*/ 	.short	0x0002
        /*001a*/ 	.short	0x0064
        /*001c*/ 	.short	0x0082
	.zero		2


//--------------------- .nv.info                  --------------------------
	.section	.nv.info,"",@"SHT_CUDA_INFO"
	.align	4


	//----- nvinfo : EIATTR_REGCOUNT
	.align		4
        /*0000*/ 	.byte	0x04, 0x2f
        /*0002*/ 	.short	(.L_1 - .L_0)
	.align		4
.L_0:
        /*0004*/ 	.word	index@(_Z5sgemmILi128ELi128ELi8ELi8ELi8ELi256EEvPfS0_S0_mmmf)
        /*0008*/ 	.word	0x00000080


	//----- nvinfo : EIATTR_FRAME_SIZE
	.align		4
.L_1:
        /*000c*/ 	.byte	0x04, 0x11
        /*000e*/ 	.short	(.L_3 - .L_2)
	.align		4
.L_2:
        /*0010*/ 	.word	index@(_Z5sgemmILi128ELi128ELi8ELi8ELi8ELi256EEvPfS0_S0_mmmf)
        /*0014*/ 	.word	0x00000000


	//----- nvinfo : EIATTR_MIN_STACK_SIZE
	.align		4
.L_3:
        /*0018*/ 	.byte	0x04, 0x12
        /*001a*/ 	.short	(.L_5 - .L_4)
	.align		4
.L_4:
        /*001c*/ 	.word	index@(_Z5sgemmILi128ELi128ELi8ELi8ELi8ELi256EEvPfS0_S0_mmmf)
        /*0020*/ 	.word	0x00000000
.L_5:


//--------------------- .nv.compat                --------------------------
	.section	.nv.compat,"",@"SHT_CUDA_COMPAT_INFO"
	.align	4
        /*0000*/ 	.byte	0x02, 0x09, 0x00, 0x00, 0x02, 0x02, 0x01, 0x00, 0x02, 0x05, 0x05, 0x00, 0x03, 0x07, 0x01, 0x01
        /*0010*/ 	.byte	0x02, 0x03, 0x00, 0x00, 0x02, 0x06, 0x01, 0x00, 0x04, 0x0b, 0x08, 0x00, 0x09, 0x00, 0x00, 0x00
        /*0020*/ 	.byte	0x00, 0x00, 0x00, 0x00


//--------------------- .nv.info._Z5sgemmILi128ELi128ELi8ELi8ELi8ELi256EEvPfS0_S0_mmmf --------------------------
	.section	.nv.info._Z5sgemmILi128ELi128ELi8ELi8ELi8ELi256EEvPfS0_S0_mmmf,"",@"SHT_CUDA_INFO"
	.sectionflags	@""
	.align	4


	//----- nvinfo : EIATTR_CUDA_API_VERSION
	.align		4
        /*0000*/ 	.byte	0x04, 0x37
        /*0002*/ 	.short	(.L_7 - .L_6)
.L_6:
        /*0004*/ 	.word	0x00000082


	//----- nvinfo : EIATTR_KPARAM_INFO
	.align		4
.L_7:
        /*0008*/ 	.byte	0x04, 0x17
        /*000a*/ 	.short	(.L_9 - .L_8)
.L_8:
        /*000c*/ 	.word	0x00000000
        /*0010*/ 	.short	0x0006
        /*0012*/ 	.short	0x0030
        /*0014*/ 	.byte	0x00, 0xf0, 0x11, 0x00


	//----- nvinfo : EIATTR_KPARAM_INFO
	.align		4
.L_9:
        /*0018*/ 	.byte	0x04, 0x17
        /*001a*/ 	.short	(.L_11 - .L_10)
.L_10:
        /*001c*/ 	.word	0x00000000
        /*0020*/ 	.short	0x0005
        /*0022*/ 	.short	0x0028
        /*0024*/ 	.byte	0x00, 0xf0, 0x21, 0x00


	//----- nvinfo : EIATTR_KPARAM_INFO
	.align		4
.L_11:
        /*0028*/ 	.byte	0x04, 0x17
        /*002a*/ 	.short	(.L_13 - .L_12)
.L_12:
        /*002c*/ 	.word	0x00000000
        /*0030*/ 	.short	0x0004
        /*0032*/ 	.short	0x0020
        /*0034*/ 	.byte	0x00, 0xf0, 0x21, 0x00


	//----- nvinfo : EIATTR_KPARAM_INFO
	.align		4
.L_13:
        /*0038*/ 	.byte	0x04, 0x17
        /*003a*/ 	.short	(.L_15 - .L_14)
.L_14:
        /*003c*/ 	.word	0x00000000
        /*0040*/ 	.short	0x0003
        /*0042*/ 	.short	0x0018
        /*0044*/ 	.byte	0x00, 0xf0, 0x21, 0x00


	//----- nvinfo : EIATTR_KPARAM_INFO
	.align		4
.L_15:
        /*0048*/ 	.byte	0x04, 0x17
        /*004a*/ 	.short	(.L_17 - .L_16)
.L_16:
        /*004c*/ 	.word	0x00000000
        /*0050*/ 	.short	0x0002
        /*0052*/ 	.short	0x0010
        /*0054*/ 	.byte	0x00, 0xf5, 0x21, 0x00


	//----- nvinfo : EIATTR_KPARAM_INFO
	.align		4
.L_17:
        /*0058*/ 	.byte	0x04, 0x17
        /*005a*/ 	.short	(.L_19 - .L_18)
.L_18:
        /*005c*/ 	.word	0x00000000
        /*0060*/ 	.short	0x0001
        /*0062*/ 	.short	0x0008
        /*0064*/ 	.byte	0x00, 0xf5, 0x21, 0x00


	//----- nvinfo : EIATTR_KPARAM_INFO
	.align		4
.L_19:
        /*0068*/ 	.byte	0x04, 0x17
        /*006a*/ 	.short	(.L_21 - .L_20)
.L_20:
        /*006c*/ 	.word	0x00000000
        /*0070*/ 	.short	0x0000
        /*0072*/ 	.short	0x0000
        /*0074*/ 	.byte	0x00, 0xf5, 0x21, 0x00


	//----- nvinfo : EIATTR_SPARSE_MMA_MASK
	.align		4
.L_21:
        /*0078*/ 	.byte	0x03, 0x50
        /*007a*/ 	.short	0x0000


	//----- nvinfo : EIATTR_MAXREG_COUNT
	.align		4
        /*007c*/ 	.byte	0x03, 0x1b
        /*007e*/ 	.short	0x00ff


	//----- nvinfo : EIATTR_NUM_BARRIERS
	.align		4
        /*0080*/ 	.byte	0x02, 0x4c
        /*0082*/ 	.byte	0x01
	.zero		1


	//----- nvinfo : EIATTR_MERCURY_ISA_VERSION
	.align		4
        /*0084*/ 	.byte	0x03, 0x5f
        /*0086*/ 	.short	0x0101


	//----- nvinfo : EIATTR_VRC_CTA_INIT_COUNT
	.align		4
        /*0088*/ 	.byte	0x02, 0x4a
	.zero		1
	.zero		1


	//----- nvinfo : EIATTR_EXIT_INSTR_OFFSETS
	.align		4
        /*008c*/ 	.byte	0x04, 0x1c
        /*008e*/ 	.short	(.L_23 - .L_22)


	//   ....[0]....
.L_22:
        /*0090*/ 	.word	0x00005450


	//----- nvinfo : EIATTR_CBANK_PARAM_SIZE
	.align		4
.L_23:
        /*0094*/ 	.byte	0x03, 0x19
        /*0096*/ 	.short	0x0034


	//----- nvinfo : EIATTR_PARAM_CBANK
	.align		4
        /*0098*/ 	.byte	0x04, 0x0a
        /*009a*/ 	.short	(.L_25 - .L_24)
	.align		4
.L_24:
        /*009c*/ 	.word	index@(.nv.constant0._Z5sgemmILi128ELi128ELi8ELi8ELi8ELi256EEvPfS0_S0_mmmf)
        /*00a0*/ 	.short	0x0380
        /*00a2*/ 	.short	0x0034


	//----- nvinfo : EIATTR_SW_WAR
	.align		4
.L_25:
        /*00a4*/ 	.byte	0x04, 0x36
        /*00a6*/ 	.short	(.L_27 - .L_26)
.L_26:
        /*00a8*/ 	.word	0x00000008
.L_27:


//--------------------- .nv.callgraph             --------------------------
	.section	.nv.callgraph,"",@"SHT_CUDA_CALLGRAPH"
	.align	4
	.sectionentsize	8
	.align		4
        /*0000*/ 	.word	0x00000000
	.align		4
        /*0004*/ 	.word	0xffffffff
	.align		4
        /*0008*/ 	.word	0x00000000
	.align		4
        /*000c*/ 	.word	0xfffffffe
	.align		4
        /*0010*/ 	.word	0x00000000
	.align		4
        /*0014*/ 	.word	0xfffffffd
	.align		4
        /*0018*/ 	.word	0x00000000
	.align		4
        /*001c*/ 	.word	0xfffffffc


//--------------------- .text._Z5sgemmILi128ELi128ELi8ELi8ELi8ELi256EEvPfS0_S0_mmmf --------------------------
	.section	.text._Z5sgemmILi128ELi128ELi8ELi8ELi8ELi256EEvPfS0_S0_mmmf,"ax",@progbits
	.align	128
        .global         _Z5sgemmILi128ELi128ELi8ELi8ELi8ELi256EEvPfS0_S0_mmmf
        .type           _Z5sgemmILi128ELi128ELi8ELi8ELi8ELi256EEvPfS0_S0_mmmf,@function
        .size           _Z5sgemmILi128ELi128ELi8ELi8ELi8ELi256EEvPfS0_S0_mmmf,(.L_x_3 - _Z5sgemmILi128ELi128ELi8ELi8ELi8ELi256EEvPfS0_S0_mmmf)
        .other          _Z5sgemmILi128ELi128ELi8ELi8ELi8ELi256EEvPfS0_S0_mmmf,@"STO_CUDA_ENTRY STV_DEFAULT"
_Z5sgemmILi128ELi128ELi8ELi8ELi8ELi256EEvPfS0_S0_mmmf:
.text._Z5sgemmILi128ELi128ELi8ELi8ELi8ELi256EEvPfS0_S0_mmmf:
[----:B------:R-:W-:Y:S01]  /*0000*/  LDC R1, c[0x0][0x37c] ;  /* 0x0000df00ff017b82 */ /* 0x000fe20000000800 */
[----:B------:R-:W0:Y:S07]  /*0010*/  S2R R3, SR_TID.X ;  /* 0x0000000000037919 */ /* 0x000e2e0000002100 */
[----:B------:R-:W1:Y:S01]  /*0020*/  LDC.64 R76, c[0x0][0x3a8] ;  /* 0x0000ea00ff4c7b82 */ /* 0x000e620000000a00 */
[----:B------:R-:W-:Y:S01]  /*0030*/  HFMA2 R125, -RZ, RZ, 0, 0 ;  /* 0x00000000ff7d7431 */ /* 0x000fe200000001ff */
[----:B------:R-:W2:Y:S01]  /*0040*/  LDCU.64 UR6, c[0x0][0x388] ;  /* 0x00007100ff0677ac */ /* 0x000ea20008000a00 */
[----:B------:R-:W-:Y:S01]  /*0050*/  MOV R123, RZ ;  /* 0x000000ff007b7202 */ /* 0x000fe20000000f00 */
[----:B------:R-:W3:Y:S04]  /*0060*/  LDCU.64 UR12, c[0x0][0x380] ;  /* 0x00007000ff0c77ac */ /* 0x000ee80008000a00 */
[----:B------:R-:W4:Y:S01]  /*0070*/  S2UR UR8, SR_CTAID.Y ;  /* 0x00000000000879c3 */ /* 0x000f220000002600 */
[----:B------:R-:W5:Y:S07]  /*0080*/  LDCU.64 UR16, c[0x0][0x358] ;  /* 0x00006b00ff1077ac */ /* 0x000f6e0008000a00 */
[----:B------:R-:W2:Y:S08]  /*0090*/  S2UR UR9, SR_CTAID.X ;  /* 0x00000000000979c3 */ /* 0x000eb00000002500 */
[----:B------:R-:W5:Y:S01]  /*00a0*/  LDC.64 R78, c[0x0][0x3a0] ;  /* 0x0000e800ff4e7b82 */ /* 0x000f620000000a00 */
[----:B0-----:R-:W-:Y:S01]  /*00b0*/  SHF.L.U32 R122, R3, 0x2, RZ ;  /* 0x00000002037a7819 */ /* 0x001fe200000006ff */
[----:B----4-:R-:W-:Y:S01]  /*00c0*/  USHF.L.U32 UR8, UR8, 0x7, URZ ;  /* 0x0000000708087899 */ /* 0x010fe200080006ff */
[----:B------:R-:W-:-:S02]  /*00d0*/  SHF.R.U32.HI R0, RZ, 0x1, R3 ;  /* 0x00000001ff007819 */ /* 0x000fc40000011603 */
[C---:B------:R-:W-:Y:S02]  /*00e0*/  LOP3.LUT R124, R122.reuse, 0x4, RZ, 0xc0, !PT ;  /* 0x000000047a7c7812 */ /* 0x040fe400078ec0ff */
[----:B------:R-:W-:-:S03]  /*00f0*/  LOP3.LUT R122, R122, 0x7c, RZ, 0xc0, !PT ;  /* 0x0000007c7a7a7812 */ /* 0x000fc600078ec0ff */
[----:B-1----:R-:W-:Y:S01]  /*0100*/  IMAD.WIDE.U32 R4, R0, R76, R124 ;  /* 0x0000004c00047225 */ /* 0x002fe200078e007c */
[----:B--2---:R-:W-:-:S03]  /*0110*/  USHF.L.U32 UR9, UR9, 0x7, URZ ;  /* 0x0000000709097899 */ /* 0x004fc600080006ff */
[----:B------:R-:W-:Y:S01]  /*0120*/  IMAD R5, R0, R77, R5 ;  /* 0x0000004d00057224 */ /* 0x000fe200078e0205 */
[----:B------:R-:W-:Y:S01]  /*0130*/  UIMAD.WIDE.U32 UR6, UR9, 0x4, UR6 ;  /* 0x00000004090678a5 */ /* 0x000fe2000f8e0006 */
[----:B------:R-:W-:Y:S01]  /*0140*/  IMAD.WIDE.U32 R6, R76, UR8, R4 ;  /* 0x000000084c067c25 */ /* 0x000fe2000f8e0004 */
[----:B------:R-:W-:-:S03]  /*0150*/  SHF.R.U32.HI R5, RZ, 0x5, R3 ;  /* 0x00000005ff057819 */ /* 0x000fc60000011603 */
[----:B------:R-:W-:Y:S01]  /*0160*/  IMAD R7, R77, UR8, R7 ;  /* 0x000000084d077c24 */ /* 0x000fe2000f8e0207 */
[----:B---3--:R-:W-:Y:S01]  /*0170*/  LEA R8, P0, R6, UR12, 0x2 ;  /* 0x0000000c06087c11 */ /* 0x008fe2000f8010ff */
[----:B-----5:R-:W-:-:S03]  /*0180*/  IMAD.WIDE.U32 R10, R5, R78, R122 ;  /* 0x0000004e050a7225 */ /* 0x020fc600078e007a */
[----:B------:R-:W-:Y:S01]  /*0190*/  LEA.HI.X R9, R6, UR13, R7, 0x2, P0 ;  /* 0x0000000d06097c11 */ /* 0x000fe200080f1407 */
[----:B------:R-:W-:Y:S01]  /*01a0*/  IMAD R7, R5, R79, R11 ;  /* 0x0000004f05077224 */ /* 0x000fe200078e020b */
[----:B------:R-:W-:-:S03]  /*01b0*/  LEA R6, P0, R10, UR6, 0x2 ;  /* 0x000000060a067c11 */ /* 0x000fc6000f8010ff */
[----:B------:R0:W2:Y:S01]  /*01c0*/  LDG.E.128.CONSTANT R12, desc[UR16][R8.64] ;  /* 0x00000010080c7981 */ /* 0x0000a2000c1e9d00 */
[----:B------:R-:W-:-:S05]  /*01d0*/  LEA.HI.X R7, R10, UR7, R7, 0x2, P0 ;  /* 0x000000070a077c11 */ /* 0x000fca00080f1407 */
[----:B------:R1:W3:Y:S01]  /*01e0*/  LDG.E.128.CONSTANT R20, desc[UR16][R6.64] ;  /* 0x0000001006147981 */ /* 0x0002e2000c1e9d00 */
[----:B------:R-:W4:Y:S01]  /*01f0*/  S2UR UR11, SR_CgaCtaId ;  /* 0x00000000000b79c3 */ /* 0x000f220000008800 */
[----:B------:R-:W-:Y:S01]  /*0200*/  UMOV UR4, 0x400 ;  /* 0x0000040000047882 */ /* 0x000fe20000000000 */
[C---:B------:R-:W-:Y:S01]  /*0210*/  SHF.L.U32 R2, R3.reuse, 0xb, RZ ;  /* 0x0000000b03027819 */ /* 0x040fe200000006ff */
[----:B------:R-:W-:Y:S01]  /*0220*/  UIADD3 UR5, UPT, UPT, UR4, 0x2000, URZ ;  /* 0x0000200004057890 */ /* 0x000fe2000fffe0ff */
[----:B------:R-:W-:Y:S02]  /*0230*/  SHF.L.U32 R4, R3, 0x4, RZ ;  /* 0x0000000403047819 */ /* 0x000fe400000006ff */
[----:B------:R-:W-:Y:S02]  /*0240*/  LOP3.LUT R2, R2, 0x800, RZ, 0xc0, !PT ;  /* 0x0000080002027812 */ /* 0x000fe400078ec0ff */
[----:B------:R-:W-:Y:S02]  /*0250*/  SHF.L.U32 R17, R0, 0x2, RZ ;  /* 0x0000000200117819 */ /* 0x000fe400000006ff */
[----:B0-----:R-:W-:Y:S01]  /*0260*/  LOP3.LUT R9, R4, 0x1f0, RZ, 0xc0, !PT ;  /* 0x000001f004097812 */ /* 0x001fe200078ec0ff */
[----:B----4-:R-:W-:-:S02]  /*0270*/  ULEA UR10, UR11, UR4, 0x18 ;  /* 0x000000040b0a7291 */ /* 0x010fc4000f8ec0ff */
[----:B------:R-:W-:-:S04]  /*0280*/  ULEA UR11, UR11, UR5, 0x18 ;  /* 0x000000050b0b7291 */ /* 0x000fc8000f8ec0ff */
[----:B------:R-:W-:Y:S02]  /*0290*/  IADD3 R4, PT, PT, R17, UR10, R2 ;  /* 0x0000000a11047c10 */ /* 0x000fe4000fffe002 */
[----:B------:R-:W-:-:S04]  /*02a0*/  LEA R2, R5, UR11, 0x9 ;  /* 0x0000000b05027c11 */ /* 0x000fc8000f8e48ff */
[----:B------:R-:W-:Y:S02]  /*02b0*/  IADD3 R2, PT, PT, R2, R9, RZ ;  /* 0x0000000902027210 */ /* 0x000fe40007ffe0ff */
[----:B------:R-:W-:-:S04]  /*02c0*/  ISETP.GE.U32.AND P0, PT, R76, 0x9, PT ;  /* 0x000000094c00780c */ /* 0x000fc80003f06070 */
[----:B------:R-:W-:Y:S02]  /*02d0*/  ISETP.GE.U32.AND.EX P0, PT, R77, RZ, PT, P0 ;  /* 0x000000ff4d00720c */ /* 0x000fe40003f06100 */
[----:B-1----:R-:W-:Y:S01]  /*02e0*/  LOP3.LUT R6, R17, 0x7e0, RZ, 0xc0, !PT ;  /* 0x000007e011067812 */ /* 0x002fe200078ec0ff */
[----:B------:R-:W-:Y:S01]  /*02f0*/  UMOV UR4, URZ ;  /* 0x000000ff00047c82 */ /* 0x000fe20008000000 */
[----:B------:R-:W-:Y:S01]  /*0300*/  SHF.L.U32 R8, R3, 0x3, RZ ;  /* 0x0000000303087819 */ /* 0x000fe200000006ff */
[----:B------:R-:W-:Y:S02]  /*0310*/  HFMA2 R33, -RZ, RZ, 0, 0 ;  /* 0x00000000ff217431 */ /* 0x000fe400000001ff */
[----:B------:R-:W-:Y:S02]  /*0320*/  HFMA2 R43, -RZ, RZ, 0, 0 ;  /* 0x00000000ff2b7431 */ /* 0x000fe400000001ff */
[----:B------:R-:W-:Y:S02]  /*0330*/  HFMA2 R57, -RZ, RZ, 0, 0 ;  /* 0x00000000ff397431 */ /* 0x000fe400000001ff */
[----:B------:R-:W-:-:S02]  /*0340*/  HFMA2 R119, -RZ, RZ, 0, 0 ;  /* 0x00000000ff777431 */ /* 0x000fc400000001ff */
[----:B------:R-:W-:Y:S02]  /*0350*/  HFMA2 R116, -RZ, RZ, 0, 0 ;  /* 0x00000000ff747431 */ /* 0x000fe400000001ff */
[----:B------:R-:W-:Y:S02]  /*0360*/  HFMA2 R112, -RZ, RZ, 0, 0 ;  /* 0x00000000ff707431 */ /* 0x000fe400000001ff */
[----:B------:R-:W-:Y:S01]  /*0370*/  HFMA2 R93, -RZ, RZ, 0, 0 ;  /* 0x00000000ff5d7431 */ /* 0x000fe200000001ff */
[----:B------:R-:W-:Y:S02]  /*0380*/  CS2R R90, SRZ ;  /* 0x00000000005a7805 */ /* 0x000fe4000001ff00 */
[----:B------:R-:W-:Y:S02]  /*0390*/  CS2R R80, SRZ ;  /* 0x0000000000507805 */ /* 0x000fe4000001ff00 */
[----:B------:R-:W-:Y:S02]  /*03a0*/  CS2R R88, SRZ ;  /* 0x0000000000587805 */ /* 0x000fe4000001ff00 */
[----:B------:R-:W-:-:S02]  /*03b0*/  CS2R R68, SRZ ;  /* 0x0000000000447805 */ /* 0x000fc4000001ff00 */
[----:B------:R-:W-:Y:S02]  /*03c0*/  MOV R67, RZ ;  /* 0x000000ff00437202 */ /* 0x000fe40000000f00 */
[----:B------:R-:W-:Y:S02]  /*03d0*/  CS2R R10, SRZ ;  /* 0x00000000000a7805 */ /* 0x000fe4000001ff00 */
[----:B------:R-:W-:Y:S02]  /*03e0*/  CS2R R70, SRZ ;  /* 0x0000000000467805 */ /* 0x000fe4000001ff00 */
[----:B------:R-:W-:Y:S02]  /*03f0*/  CS2R R74, SRZ ;  /* 0x00000000004a7805 */ /* 0x000fe4000001ff00 */
[----:B------:R-:W-:Y:S02]  /*0400*/  MOV R31, RZ ;  /* 0x000000ff001f7202 */ /* 0x000fe40000000f00 */
[----:B------:R-:W-:-:S02]  /*0410*/  CS2R R72, SRZ ;  /* 0x0000000000487805 */ /* 0x000fc4000001ff00 */
[----:B------:R-:W-:Y:S02]  /*0420*/  CS2R R64, SRZ ;  /* 0x0000000000407805 */ /* 0x000fe4000001ff00 */
[----:B------:R-:W-:Y:S02]  /*0430*/  CS2R R58, SRZ ;  /* 0x00000000003a7805 */ /* 0x000fe4000001ff00 */
        /* <DEDUP_REMOVED lines=8> */
[----:B------:R-:W-:Y:S02]  /*04c0*/  CS2R R40, SRZ ;  /* 0x0000000000287805 */ /* 0x000fe4000001ff00 */
[----:B------:R-:W-:-:S02]  /*04d0*/  CS2R R94, SRZ ;  /* 0x00000000005e7805 */ /* 0x000fc4000001ff00 */
[----:B------:R-:W-:Y:S02]  /*04e0*/  CS2R R54, SRZ ;  /* 0x0000000000367805 */ /* 0x000fe4000001ff00 */
[----:B------:R-:W-:Y:S02]  /*04f0*/  MOV R120, RZ ;  /* 0x000000ff00787202 */ /* 0x000fe40000000f00 */
[----:B------:R-:W-:Y:S02]  /*0500*/  CS2R R96, SRZ ;  /* 0x0000000000607805 */ /* 0x000fe4000001ff00 */
[----:B------:R-:W-:Y:S02]  /*0510*/  CS2R R100, SRZ ;  /* 0x0000000000647805 */ /* 0x000fe4000001ff00 */
[----:B------:R-:W-:Y:S02]  /*0520*/  CS2R R98, SRZ ;  /* 0x0000000000627805 */ /* 0x000fe4000001ff00 */
[----:B------:R-:W-:-:S02]  /*0530*/  CS2R R102, SRZ ;  /* 0x0000000000667805 */ /* 0x000fc4000001ff00 */
[----:B------:R-:W-:Y:S02]  /*0540*/  MOV R114, RZ ;  /* 0x000000ff00727202 */ /* 0x000fe40000000f00 */
[----:B------:R-:W-:Y:S02]  /*0550*/  CS2R R86, SRZ ;  /* 0x0000000000567805 */ /* 0x000fe4000001ff00 */
[----:B------:R-:W-:Y:S02]  /*0560*/  MOV R110, RZ ;  /* 0x000000ff006e7202 */ /* 0x000fe40000000f00 */
[----:B------:R-:W-:Y:S02]  /*0570*/  LOP3.LUT R8, R8, 0x78, RZ, 0xc0, !PT ;  /* 0x0000007808087812 */ /* 0x000fe400078ec0ff */
[----:B------:R-:W-:Y:S01]  /*0580*/  LOP3.LUT R9, R0, 0x1f8, RZ, 0xc0, !PT ;  /* 0x000001f800097812 */ /* 0x000fe200078ec0ff */
[----:B--2---:R-:W-:Y:S04]  /*0590*/  STS [R4], R12 ;  /* 0x0000000c04007388 */ /* 0x004fe80000000800 */
[----:B------:R-:W-:Y:S04]  /*05a0*/  STS [R4+0x200], R13 ;  /* 0x0002000d04007388 */ /* 0x000fe80000000800 */
[----:B------:R-:W-:Y:S04]  /*05b0*/  STS [R4+0x400], R14 ;  /* 0x0004000e04007388 */ /* 0x000fe80000000800 */
[----:B------:R0:W-:Y:S04]  /*05c0*/  STS [R4+0x600], R15 ;  /* 0x0006000f04007388 */ /* 0x0001e80000000800 */
[----:B---3--:R1:W-:Y:S01]  /*05d0*/  STS.128 [R2], R20 ;  /* 0x0000001402007388 */ /* 0x0083e20000000c00 */
[----:B------:R-:W-:Y:S01]  /*05e0*/  BAR.SYNC.DEFER_BLOCKING 0x0 ;  /* 0x0000000000007b1d */ /* 0x000fe20000010000 */
[----:B0-----:R-:W-:-:S04]  /*05f0*/  SHF.L.U32 R4, R3, 0x5, RZ ;  /* 0x0000000503047819 */ /* 0x001fc800000006ff */
[----:B------:R-:W-:Y:S02]  /*0600*/  LOP3.LUT R7, R4, 0x1e0, RZ, 0xc0, !PT ;  /* 0x000001e004077812 */ /* 0x000fe400078ec0ff */
[----:B------:R-:W-:Y:S01]  /*0610*/  MOV R4, RZ ;  /* 0x000000ff00047202 */ /* 0x000fe20000000f00 */
[----:B------:R1:W0:Y:S04]  /*0620*/  LDS.128 R48, [R6+UR10] ;  /* 0x0000000a06307984 */ /* 0x0002280008000c00 */
[----:B------:R1:W2:Y:S04]  /*0630*/  LDS.128 R44, [R6+UR10+0x10] ;  /* 0x0000100a062c7984 */ /* 0x0002a80008000c00 */
[----:B------:R1:W3:Y:S04]  /*0640*/  LDS.128 R20, [R7+UR11] ;  /* 0x0000000b07147984 */ /* 0x0002e80008000c00 */
[----:B------:R1:W4:Y:S01]  /*0650*/  LDS.128 R16, [R7+UR11+0x10] ;  /* 0x0000100b07107984 */ /* 0x0003220008000c00 */
[----:B------:R-:W-:Y:S05]  /*0660*/  @!P0 BRA `(.L_x_0) ;  /* 0x0000002400548947 */ /* 0x000fea0003800000 */
[----:B-1----:R-:W-:Y:S01]  /*0670*/  IADD3 R6, P0, PT, R0, UR8, RZ ;  /* 0x0000000800067c10 */ /* 0x002fe2000ff1e0ff */
[----:B------:R-:W-:Y:S01]  /*0680*/  UMOV UR4, URZ ;  /* 0x000000ff00047c82 */ /* 0x000fe20008000000 */
[----:B------:R-:W-:Y:S01]  /*0690*/  LOP3.LUT R3, R3, 0x1, RZ, 0xc0, !PT ;  /* 0x0000000103037812 */ /* 0x000fe200078ec0ff */
[----:B------:R-:W-:Y:S01]  /*06a0*/  UMOV UR15, 0x8 ;  /* 0x00000008000f7882 */ /* 0x000fe20000000000 */
[----:B------:R-:W-:Y:S01]  /*06b0*/  IADD3.X R7, PT, PT, RZ, RZ, RZ, P0, !PT ;  /* 0x000000ffff077210 */ /* 0x000fe200007fe4ff */
[-C--:B------:R-:W-:Y:S01]  /*06c0*/  IMAD.WIDE.U32 R12, R6, R76.reuse, RZ ;  /* 0x0000004c060c7225 */ /* 0x080fe200078e00ff */
[----:B------:R-:W-:Y:S01]  /*06d0*/  MOV R90, RZ ;  /* 0x000000ff005a7202 */ /* 0x000fe20000000f00 */
[----:B------:R-:W-:Y:S02]  /*06e0*/  UMOV UR5, URZ ;  /* 0x000000ff00057c82 */ /* 0x000fe40008000000 */
[----:B------:R-:W-:-:S04]  /*06f0*/  IMAD R7, R7, R76, RZ ;  /* 0x0000004c07077224 */ /* 0x000fc800078e02ff */
[----:B------:R-:W-:Y:S01]  /*0700*/  IMAD R7, R6, R77, R7 ;  /* 0x0000004d06077224 */ /* 0x000fe200078e0207 */
[----:B------:R-:W-:-:S04]  /*0710*/  SHF.L.U32 R6, R12, 0x2, RZ ;  /* 0x000000020c067819 */ /* 0x000fc800000006ff */
[----:B------:R-:W-:-:S04]  /*0720*/  IADD3 R7, PT, PT, R13, R7, RZ ;  /* 0x000000070d077210 */ /* 0x000fc80007ffe0ff */
[----:B------:R-:W-:-:S03]  /*0730*/  SHF.L.U64.HI R7, R12, 0x2, R7 ;  /* 0x000000020c077819 */ /* 0x000fc60000010207 */
[----:B------:R-:W-:-:S03]  /*0740*/  IMAD.WIDE.U32 R6, R3, 0x10, R6 ;  /* 0x0000001003067825 */ /* 0x000fc600078e0006 */
[----:B------:R-:W-:-:S04]  /*0750*/  IADD3 R6, P0, PT, R6, UR12, RZ ;  /* 0x0000000c06067c10 */ /* 0x000fc8000ff1e0ff */
[----:B------:R-:W-:-:S04]  /*0760*/  IADD3 R6, P1, PT, R6, 0x20, RZ ;  /* 0x0000002006067810 */ /* 0x000fc80007f3e0ff */
[----:B------:R-:W-:-:S09]  /*0770*/  IADD3.X R3, PT, PT, RZ, UR13, R7, P1, P0 ;  /* 0x0000000dff037c10 */ /* 0x000fd20008fe0407 */
.L_x_1:
[----:B------:R-:W-:Y:S01]  /*0780*/  USHF.L.U32 UR12, UR4, 0xc, URZ ;  /* 0x0000000c040c7899 */ /* 0x000fe200080006ff */
[-C--:B0--3--:R-:W-:Y:S01]  /*0790*/  FFMA R66, R23, R51.reuse, R4 ;  /* 0x0000003317427223 */ /* 0x089fe20000000004 */
[----:B--2---:R-:W-:Y:S01]  /*07a0*/  FFMA R107, R22, R44, R59 ;  /* 0x0000002c166b7223 */ /* 0x004fe2000000003b */
[----:B------:R-:W-:Y:S01]  /*07b0*/  FFMA R15, R21, R50, R54 ;  /* 0x00000032150f7223 */ /* 0x000fe20000000036 */
[----:B------:R-:W-:Y:S01]  /*07c0*/  UIADD3 UR13, UPT, UPT, UR10, UR12, URZ ;  /* 0x0000000c0a0d7290 */ /* 0x000fe2000fffe0ff */
[CC--:B------:R-:W-:Y:S01]  /*07d0*/  FFMA R106, R20.reuse, R51.reuse, R55 ;  /* 0x00000033146a7223 */ /* 0x0c0fe20000000037 */
[----:B------:R-:W-:Y:S01]  /*07e0*/  UIADD3 UR14, UPT, UPT, UR11, UR12, URZ ;  /* 0x0000000c0b0e7290 */ /* 0x000fe2000fffe0ff */
[-C--:B----4-:R-:W-:Y:S01]  /*07f0*/  FFMA R61, R19, R51.reuse, R24 ;  /* 0x00000033133d7223 */ /* 0x090fe20000000018 */
[-C--:B------:R-:W-:Y:S01]  /*0800*/  FFMA R111, R20, R44.reuse, R53 ;  /* 0x0000002c146f7223 */ /* 0x080fe20000000035 */
[-C--:B------:R-:W-:Y:S01]  /*0810*/  FFMA R35, R21, R44.reuse, R52 ;  /* 0x0000002c15237223 */ /* 0x080fe20000000034 */
[----:B------:R-:W-:Y:S01]  /*0820*/  LEA R7, R9, UR13, 0x2 ;  /* 0x0000000d09077c11 */ /* 0x000fe2000f8e10ff */
[-C--:B------:R-:W-:Y:S01]  /*0830*/  FFMA R59, R16, R44.reuse, R25 ;  /* 0x0000002c103b7223 */ /* 0x080fe20000000019 */
[----:B------:R-:W-:Y:S01]  /*0840*/  LEA R4, R8, UR14, 0x2 ;  /* 0x0000000e08047c11 */ /* 0x000fe2000f8e10ff */
[-C--:B------:R-:W-:Y:S01]  /*0850*/  FFMA R14, R22, R51.reuse, R75 ;  /* 0x00000033160e7223 */ /* 0x080fe2000000004b */
[----:B------:R-:W-:Y:S01]  /*0860*/  IADD3 R5, PT, PT, R5, 0x8, RZ ;  /* 0x0000000805057810 */ /* 0x000fe20007ffe0ff */
[----:B------:R-:W-:Y:S01]  /*0870*/  LDS.128 R24, [R7+0x210] ;  /* 0x0002100007187984 */ /* 0x000fe20000000c00 */
[----:B------:R-:W-:Y:S01]  /*0880*/  UIADD3 UR15, UP0, UPT, UR15, 0x8, URZ ;  /* 0x000000080f0f7890 */ /* 0x000fe2000ff1e0ff */
[-C--:B------:R-:W-:Y:S01]  /*0890*/  FFMA R116, R21, R51.reuse, R116 ;  /* 0x0000003315747223 */ /* 0x080fe20000000074 */
[-C--:B------:R-:W-:Y:S01]  /*08a0*/  FFMA R119, R16, R51.reuse, R119 ;  /* 0x0000003310777223 */ /* 0x080fe20000000077 */
[----:B------:R-:W0:Y:S01]  /*08b0*/  LDS.128 R52, [R4+0x200] ;  /* 0x0002000004347984 */ /* 0x000e220000000c00 */
[-C--:B------:R-:W-:Y:S01]  /*08c0*/  FFMA R75, R17, R51.reuse, R94 ;  /* 0x00000033114b7223 */ /* 0x080fe2000000005e */
[----:B------:R-:W-:Y:S01]  /*08d0*/  FFMA R115, R18, R51, R41 ;  /* 0x0000003312737223 */ /* 0x000fe20000000029 */
[----:B------:R-:W-:Y:S01]  /*08e0*/  FFMA R30, R20, R49, R73 ;  /* 0x00000031141e7223 */ /* 0x000fe20000000049 */
[----:B------:R-:W1:Y:S01]  /*08f0*/  LDS.128 R36, [R7+0x200] ;  /* 0x0002000007247984 */ /* 0x000e620000000c00 */
[-C--:B------:R-:W-:Y:S01]  /*0900*/  FFMA R113, R23, R44.reuse, R84 ;  /* 0x0000002c17717223 */ /* 0x080fe20000000054 */
[-C--:B------:R-:W-:Y:S01]  /*0910*/  FFMA R51, R17, R44.reuse, R108 ;  /* 0x0000002c11337223 */ /* 0x080fe2000000006c */
[-C--:B------:R-:W-:Y:S01]  /*0920*/  FFMA R11, R18, R44.reuse, R11 ;  /* 0x0000002c120b7223 */ /* 0x080fe2000000000b */
[----:B------:R-:W-:Y:S01]  /*0930*/  FFMA R62, R19, R44, R62 ;  /* 0x0000002c133e7223 */ /* 0x000fe2000000003e */
[----:B------:R-:W-:Y:S01]  /*0940*/  FFMA R44, R23, R45, R82 ;  /* 0x0000002d172c7223 */ /* 0x000fe20000000052 */
[C---:B------:R-:W-:Y:S01]  /*0950*/  FFMA R73, R20.reuse, R46, R63 ;  /* 0x0000002e14497223 */ /* 0x040fe2000000003f */
[CC--:B------:R-:W-:Y:S01]  /*0960*/  FFMA R83, R20.reuse, R48.reuse, R83 ;  /* 0x0000003014537223 */ /* 0x0c0fe20000000053 */
[C---:B------:R-:W-:Y:S01]  /*0970*/  FFMA R13, R21.reuse, R48, R86 ;  /* 0x00000030150d7223 */ /* 0x040fe20000000056 */
[C---:B------:R-:W-:Y:S01]  /*0980*/  FFMA R104, R21.reuse, R49, R104 ;  /* 0x0000003115687223 */ /* 0x040fe20000000068 */
[C---:B------:R-:W-:Y:S01]  /*0990*/  FFMA R99, R20.reuse, R50, R99 ;  /* 0x0000003214637223 */ /* 0x040fe20000000063 */
[CC--:B------:R-:W-:Y:S01]  /*09a0*/  FFMA R60, R20.reuse, R45.reuse, R57 ;  /* 0x0000002d143c7223 */ /* 0x0c0fe20000000039 */
[C---:B------:R-:W-:Y:S01]  /*09b0*/  FFMA R34, R21.reuse, R45, R64 ;  /* 0x0000002d15227223 */ /* 0x040fe20000000040 */
[C---:B------:R-:W-:Y:S01]  /*09c0*/  FFMA R63, R21.reuse, R46, R58 ;  /* 0x0000002e153f7223 */ /* 0x040fe2000000003a */
[-C--:B------:R-:W-:Y:S01]  /*09d0*/  FFMA R82, R20, R47.reuse, R43 ;  /* 0x0000002f14527223 */ /* 0x080fe2000000002b */
[----:B------:R-:W-:Y:S01]  /*09e0*/  FFMA R84, R21, R47, R10 ;  /* 0x0000002f15547223 */ /* 0x000fe2000000000a */
[----:B------:R-:W-:Y:S01]  /*09f0*/  UIADD3.X UR5, UPT, UPT, URZ, UR5, URZ, UP0, !UPT ;  /* 0x00000005ff057290 */ /* 0x000fe200087fe4ff */
[-C--:B------:R-:W-:Y:S01]  /*0a00*/  FFMA R103, R22, R50.reuse, R103 ;  /* 0x0000003216677223 */ /* 0x080fe20000000067 */
[-C--:B------:R-:W-:Y:S01]  /*0a10*/  FFMA R109, R23, R50.reuse, R98 ;  /* 0x00000032176d7223 */ /* 0x080fe20000000062 */
[-C--:B------:R-:W-:Y:S01]  /*0a20*/  FFMA R101, R16, R50.reuse, R101 ;  /* 0x0000003210657223 */ /* 0x080fe20000000065 */
[-C--:B------:R-:W-:Y:S01]  /*0a30*/  FFMA R112, R17, R50.reuse, R112 ;  /* 0x0000003211707223 */ /* 0x080fe20000000070 */
[-C--:B------:R-:W-:Y:S01]  /*0a40*/  FFMA R97, R18, R50.reuse, R97 ;  /* 0x0000003212617223 */ /* 0x080fe20000000061 */
[----:B------:R-:W-:Y:S01]  /*0a50*/  FFMA R120, R19, R50, R120 ;  /* 0x0000003213787223 */ /* 0x000fe20000000078 */
[----:B------:R-:W-:-:S04]  /*0a60*/  IMAD.WIDE.U32 R20, R5, R78, R122 ;  /* 0x0000004e05147225 */ /* 0x000fc800078e007a */
[-C--:B------:R-:W-:Y:S01]  /*0a70*/  FFMA R32, R22, R45.reuse, R69 ;  /* 0x0000002d16207223 */ /* 0x080fe20000000045 */
[-C--:B------:R-:W-:Y:S01]  /*0a80*/  FFMA R50, R16, R45.reuse, R29 ;  /* 0x0000002d10327223 */ /* 0x080fe2000000001d */
[-C--:B------:R-:W-:Y:S01]  /*0a90*/  FFMA R64, R17, R45.reuse, R28 ;  /* 0x0000002d11407223 */ /* 0x080fe2000000001c */
[-C--:B------:R-:W-:Y:S01]  /*0aa0*/  FFMA R57, R18, R45.reuse, R105 ;  /* 0x0000002d12397223 */ /* 0x080fe20000000069 */
[----:B------:R-:W-:Y:S01]  /*0ab0*/  FFMA R70, R19, R45, R70 ;  /* 0x0000002d13467223 */ /* 0x000fe20000000046 */
[----:B------:R-:W-:Y:S01]  /*0ac0*/  FFMA R45, R23, R46, R72 ;  /* 0x0000002e172d7223 */ /* 0x000fe20000000048 */
[CC--:B------:R-:W-:Y:S01]  /*0ad0*/  FFMA R85, R22.reuse, R48.reuse, R85 ;  /* 0x0000003016557223 */ /* 0x0c0fe20000000055 */
[C---:B------:R-:W-:Y:S01]  /*0ae0*/  FFMA R96, R17.reuse, R48, R96 ;  /* 0x0000003011607223 */ /* 0x040fe20000000060 */
[CC--:B------:R-:W-:Y:S01]  /*0af0*/  FFMA R12, R22.reuse, R49.reuse, R95 ;  /* 0x00000031160c7223 */ /* 0x0c0fe2000000005f */
[C---:B------:R-:W-:Y:S01]  /*0b00*/  FFMA R56, R17.reuse, R49, R40 ;  /* 0x0000003111387223 */ /* 0x040fe20000000028 */
[-C--:B------:R-:W-:Y:S01]  /*0b10*/  FFMA R29, R22, R46.reuse, R65 ;  /* 0x0000002e161d7223 */ /* 0x080fe20000000041 */
[C---:B------:R-:W-:Y:S01]  /*0b20*/  FFMA R72, R17.reuse, R46, R74 ;  /* 0x0000002e11487223 */ /* 0x040fe2000000004a */
[-C--:B------:R-:W-:Y:S01]  /*0b30*/  FFMA R88, R17, R47.reuse, R88 ;  /* 0x0000002f11587223 */ /* 0x080fe20000000058 */
[-C--:B------:R-:W-:Y:S01]  /*0b40*/  FFMA R117, R23, R48.reuse, R110 ;  /* 0x0000003017757223 */ /* 0x080fe2000000006e */
[-C--:B------:R-:W-:Y:S01]  /*0b50*/  FFMA R87, R16, R48.reuse, R87 ;  /* 0x0000003010577223 */ /* 0x080fe20000000057 */
[-C--:B------:R-:W-:Y:S01]  /*0b60*/  FFMA R89, R18, R48.reuse, R89 ;  /* 0x0000003012597223 */ /* 0x080fe20000000059 */
[----:B------:R-:W-:Y:S01]  /*0b70*/  FFMA R100, R19, R48, R100 ;  /* 0x0000003013647223 */ /* 0x000fe20000000064 */
[----:B------:R-:W-:Y:S01]  /*0b80*/  FFMA R22, R22, R47, R67 ;  /* 0x0000002f16167223 */ /* 0x000fe20000000043 */
[----:B------:R-:W-:Y:S01]  /*0b90*/  IMAD R17, R5, R79, R21 ;  /* 0x0000004f05117224 */ /* 0x000fe200078e0215 */
[----:B------:R-:W-:Y:S01]  /*0ba0*/  ISETP.LE.U32.AND P0, PT, R76, UR15, PT ;  /* 0x0000000f4c007c0c */ /* 0x000fe2000bf03070 */
[----:B------:R-:W2:Y:S01]  /*0bb0*/  LDS.128 R40, [R4+0x210] ;  /* 0x0002100004287984 */ /* 0x000ea20000000c00 */
[----:B------:R-:W-:Y:S01]  /*0bc0*/  LEA R48, P1, R20, UR6, 0x2 ;  /* 0x0000000614307c11 */ /* 0x000fe2000f8210ff */
[-C--:B------:R-:W-:Y:S01]  /*0bd0*/  FFMA R102, R23, R49.reuse, R102 ;  /* 0x0000003117667223 */ /* 0x080fe20000000066 */
[----:B------:R-:W-:Y:S01]  /*0be0*/  MOV R10, UR5 ;  /* 0x00000005000a7c02 */ /* 0x000fe20008000f00 */
[-C--:B------:R-:W-:Y:S01]  /*0bf0*/  FFMA R93, R16, R49.reuse, R93 ;  /* 0x00000031105d7223 */ /* 0x080fe2000000005d */
[CC--:B------:R-:W-:Y:S01]  /*0c00*/  FFMA R91, R18.reuse, R49.reuse, R91 ;  /* 0x00000031125b7223 */ /* 0x0c0fe2000000005b */
[----:B------:R-:W-:Y:S01]  /*0c10*/  FFMA R114, R19, R49, R114 ;  /* 0x0000003113727223 */ /* 0x000fe20000000072 */
[----:B------:R-:W-:Y:S01]  /*0c20*/  FFMA R65, R18, R46, R71 ;  /* 0x0000002e12417223 */ /* 0x000fe20000000047 */
[----:B------:R-:W-:Y:S01]  /*0c30*/  FFMA R86, R23, R47, R68 ;  /* 0x0000002f17567223 */ /* 0x000fe20000000044 */
[----:B0-----:R-:W-:Y:S01]  /*0c40*/  FFMA R67, R26, R52, R73 ;  /* 0x000000341a437223 */ /* 0x001fe20000000049 */
[----:B------:R-:W-:Y:S01]  /*0c50*/  FFMA R69, R16, R46, R31 ;  /* 0x0000002e10457223 */ /* 0x000fe2000000001f */
[----:B------:R-:W-:Y:S01]  /*0c60*/  LEA.HI.X R49, R20, UR7, R17, 0x2, P1 ;  /* 0x0000000714317c11 */ /* 0x000fe200088f1411 */
[----:B-1----:R-:W-:Y:S01]  /*0c70*/  FFMA R98, R37, R52, R30 ;  /* 0x0000003425627223 */ /* 0x002fe2000000001e */
[----:B------:R-:W-:Y:S01]  /*0c80*/  ISETP.GE.U32.AND.EX P0, PT, R10, R77, PT, P0 ;  /* 0x0000004d0a00720c */ /* 0x000fe20003f06100 */
[C---:B------:R-:W-:Y:S01]  /*0c90*/  FFMA R68, R26.reuse, R53, R63 ;  /* 0x000000351a447223 */ /* 0x040fe2000000003f */
[-C--:B------:R-:W-:Y:S01]  /*0ca0*/  FFMA R71, R26, R54.reuse, R29 ;  /* 0x000000361a477223 */ /* 0x080fe2000000001d */
[-C--:B------:R-:W-:Y:S01]  /*0cb0*/  FFMA R73, R27, R54.reuse, R22 ;  /* 0x000000361b497223 */ /* 0x080fe20000000016 */
[----:B------:R-:W-:Y:S01]  /*0cc0*/  FFMA R16, R16, R47, R33 ;  /* 0x0000002f10107223 */ /* 0x000fe20000000021 */
[-C--:B------:R-:W-:Y:S01]  /*0cd0*/  FFMA R92, R36, R53.reuse, R13 ;  /* 0x00000035245c7223 */ /* 0x080fe2000000000d */
[-C--:B------:R-:W-:Y:S01]  /*0ce0*/  FFMA R118, R38, R53.reuse, R15 ;  /* 0x0000003526767223 */ /* 0x080fe2000000000f */
[-C--:B------:R-:W-:Y:S01]  /*0cf0*/  FFMA R10, R24, R53.reuse, R35 ;  /* 0x00000035180a7223 */ /* 0x080fe20000000023 */
[----:B------:R-:W-:Y:S01]  /*0d00*/  FFMA R58, R25, R53, R34 ;  /* 0x00000035193a7223 */ /* 0x000fe20000000022 */
[-C--:B------:R-:W-:Y:S01]  /*0d10*/  FFMA R95, R37, R54.reuse, R12 ;  /* 0x00000036255f7223 */ /* 0x080fe2000000000c */
[-C--:B------:R-:W-:Y:S01]  /*0d20*/  FFMA R105, R39, R54.reuse, R14 ;  /* 0x0000003627697223 */ /* 0x080fe2000000000e */
[-C--:B------:R-:W-:Y:S01]  /*0d30*/  FFMA R63, R25, R54.reuse, R32 ;  /* 0x00000036193f7223 */ /* 0x080fe20000000020 */
[----:B------:R-:W-:Y:S01]  /*0d40*/  LDS.128 R28, [R4+0x400] ;  /* 0x00040000041c7984 */ /* 0x000fe20000000c00 */
[-C--:B------:R-:W-:Y:S01]  /*0d50*/  FFMA R85, R36, R54.reuse, R85 ;  /* 0x0000003624557223 */ /* 0x080fe20000000055 */
[-C--:B------:R-:W-:Y:S01]  /*0d60*/  FFMA R103, R38, R54.reuse, R103 ;  /* 0x0000003626677223 */ /* 0x080fe20000000067 */
[----:B------:R-:W-:Y:S01]  /*0d70*/  FFMA R107, R24, R54, R107 ;  /* 0x00000036186b7223 */ /* 0x000fe2000000006b */
[----:B------:R-:W0:Y:S01]  /*0d80*/  LDS.128 R20, [R7+0x410] ;  /* 0x0004100007147984 */ /* 0x000e220000000c00 */
[----:B------:R-:W-:Y:S01]  /*0d90*/  FFMA R80, R19, R46, R80 ;  /* 0x0000002e13507223 */ /* 0x000fe20000000050 */
[-C--:B------:R-:W-:Y:S01]  /*0da0*/  FFMA R83, R36, R52.reuse, R83 ;  /* 0x0000003424537223 */ /* 0x080fe20000000053 */
[-C--:B------:R-:W-:Y:S01]  /*0db0*/  FFMA R99, R38, R52.reuse, R99 ;  /* 0x0000003426637223 */ /* 0x080fe20000000063 */
[----:B------:R-:W-:Y:S01]  /*0dc0*/  LDS.128 R32, [R7+0x400] ;  /* 0x0004000007207984 */ /* 0x000fe20000000c00 */
[-C--:B------:R-:W-:Y:S01]  /*0dd0*/  FFMA R106, R39, R52.reuse, R106 ;  /* 0x00000034276a7223 */ /* 0x080fe2000000006a */
[-C--:B------:R-:W-:Y:S01]  /*0de0*/  FFMA R111, R24, R52.reuse, R111 ;  /* 0x00000034186f7223 */ /* 0x080fe2000000006f */
[-C--:B------:R-:W-:Y:S01]  /*0df0*/  FFMA R60, R25, R52.reuse, R60 ;  /* 0x00000034193c7223 */ /* 0x080fe2000000003c */
[----:B------:R-:W1:Y:S01]  /*0e00*/  LDS.128 R12, [R4+0x410] ;  /* 0x00041000040c7984 */ /* 0x000e620000000c00 */
[----:B------:R-:W-:Y:S01]  /*0e10*/  FFMA R82, R27, R52, R82 ;  /* 0x000000341b527223 */ /* 0x000fe20000000052 */
[-C--:B------:R-:W-:Y:S01]  /*0e20*/  FFMA R54, R39, R55.reuse, R66 ;  /* 0x0000003727367223 */ /* 0x080fe20000000042 */
[----:B------:R-:W-:Y:S01]  /*0e30*/  FFMA R66, R25, R55, R44 ;  /* 0x0000003719427223 */ /* 0x000fe2000000002c */
[C---:B--2---:R-:W-:Y:S01]  /*0e40*/  FFMA R52, R39.reuse, R41, R75 ;  /* 0x0000002927347223 */ /* 0x044fe2000000004b */
[----:B------:R-:W-:Y:S01]  /*0e50*/  FFMA R46, R39, R43, R61 ;  /* 0x0000002b272e7223 */ /* 0x000fe2000000003d */
[CC--:B------:R-:W-:Y:S01]  /*0e60*/  FFMA R87, R36.reuse, R40.reuse, R87 ;  /* 0x0000002824577223 */ /* 0x0c0fe20000000057 */
[-C--:B------:R-:W-:Y:S01]  /*0e70*/  FFMA R96, R36, R41.reuse, R96 ;  /* 0x0000002924607223 */ /* 0x080fe20000000060 */
[CC--:B------:R-:W-:Y:S01]  /*0e80*/  FFMA R93, R37.reuse, R40.reuse, R93 ;  /* 0x00000028255d7223 */ /* 0x0c0fe2000000005d */
[-C--:B------:R-:W-:Y:S01]  /*0e90*/  FFMA R56, R37, R41.reuse, R56 ;  /* 0x0000002925387223 */ /* 0x080fe20000000038 */
[CC--:B------:R-:W-:Y:S01]  /*0ea0*/  FFMA R101, R38.reuse, R40.reuse, R101 ;  /* 0x0000002826657223 */ /* 0x0c0fe20000000065 */
[-C--:B------:R-:W-:Y:S01]  /*0eb0*/  FFMA R112, R38, R41.reuse, R112 ;  /* 0x0000002926707223 */ /* 0x080fe20000000070 */
[-C--:B------:R-:W-:Y:S01]  /*0ec0*/  FFMA R119, R39, R40.reuse, R119 ;  /* 0x0000002827777223 */ /* 0x080fe20000000077 */
[CC--:B------:R-:W-:Y:S01]  /*0ed0*/  FFMA R59, R24.reuse, R40.reuse, R59 ;  /* 0x00000028183b7223 */ /* 0x0c0fe2000000003b */
[-C--:B------:R-:W-:Y:S01]  /*0ee0*/  FFMA R44, R24, R41.reuse, R51 ;  /* 0x00000029182c7223 */ /* 0x080fe20000000033 */
[CC--:B------:R-:W-:Y:S01]  /*0ef0*/  FFMA R61, R25.reuse, R40.reuse, R50 ;  /* 0x00000028193d7223 */ /* 0x0c0fe20000000032 */
[-C--:B------:R-:W-:Y:S01]  /*0f00*/  FFMA R64, R25, R41.reuse, R64 ;  /* 0x0000002919407223 */ /* 0x080fe20000000040 */
[CC--:B------:R-:W-:Y:S01]  /*0f10*/  FFMA R69, R26.reuse, R40.reuse, R69 ;  /* 0x000000281a457223 */ /* 0x0c0fe20000000045 */
[-C--:B------:R-:W-:Y:S01]  /*0f20*/  FFMA R72, R26, R41.reuse, R72 ;  /* 0x000000291a487223 */ /* 0x080fe20000000048 */
[C---:B------:R-:W-:Y:S01]  /*0f30*/  FFMA R75, R27.reuse, R40, R16 ;  /* 0x000000281b4b7223 */ /* 0x040fe20000000010 */
[----:B------:R-:W-:Y:S01]  /*0f40*/  FFMA R88, R27, R41, R88 ;  /* 0x000000291b587223 */ /* 0x000fe20000000058 */
[----:B------:R-:W-:Y:S01]  /*0f50*/  FFMA R81, R18, R47, R81 ;  /* 0x0000002f12517223 */ /* 0x000fe20000000051 */
[-C--:B------:R-:W-:Y:S01]  /*0f60*/  FFMA R108, R39, R53.reuse, R116 ;  /* 0x00000035276c7223 */ /* 0x080fe20000000074 */
[C---:B------:R-:W-:Y:S01]  /*0f70*/  FFMA R104, R37.reuse, R53, R104 ;  /* 0x0000003525687223 */ /* 0x040fe20000000068 */
[-C--:B------:R-:W-:Y:S01]  /*0f80*/  FFMA R94, R36, R55.reuse, R117 ;  /* 0x00000037245e7223 */ /* 0x080fe20000000075 */
[CC--:B------:R-:W-:Y:S01]  /*0f90*/  FFMA R102, R37.reuse, R55.reuse, R102 ;  /* 0x0000003725667223 */ /* 0x0c0fe20000000066 */
[----:B------:R-:W-:Y:S01]  /*0fa0*/  FFMA R116, R38, R55, R109 ;  /* 0x0000003726747223 */ /* 0x000fe2000000006d */
[CC--:B------:R-:W-:Y:S01]  /*0fb0*/  FFMA R89, R36.reuse, R42.reuse, R89 ;  /* 0x0000002a24597223 */ /* 0x0c0fe20000000059 */
[-C--:B------:R-:W-:Y:S01]  /*0fc0*/  FFMA R100, R36, R43.reuse, R100 ;  /* 0x0000002b24647223 */ /* 0x080fe20000000064 */
[CC--:B------:R-:W-:Y:S01]  /*0fd0*/  FFMA R91, R37.reuse, R42.reuse, R91 ;  /* 0x0000002a255b7223 */ /* 0x0c0fe2000000005b */
[----:B------:R-:W-:Y:S01]  /*0fe0*/  FFMA R114, R37, R43, R114 ;  /* 0x0000002b25727223 */ /* 0x000fe20000000072 */
[-C--:B------:R-:W-:Y:S01]  /*0ff0*/  FFMA R97, R38, R42.reuse, R97 ;  /* 0x0000002a26617223 */ /* 0x080fe20000000061 */
[----:B0-----:R-:W-:Y:S01]  /*1000*/  FFMA R40, R20, R29, R10 ;  /* 0x0000001d14287223 */ /* 0x001fe2000000000a */
[----:B------:R-:W-:Y:S01]  /*1010*/  FFMA R120, R38, R43, R120 ;  /* 0x0000002b26787223 */ /* 0x000fe20000000078 */
[-C--:B------:R-:W-:Y:S01]  /*1020*/  FFMA R115, R39, R42.reuse, R115 ;  /* 0x0000002a27737223 */ /* 0x080fe20000000073 */
[C---:B------:R-:W-:Y:S01]  /*1030*/  FFMA R84, R27.reuse, R53, R84 ;  /* 0x000000351b547223 */ /* 0x040fe20000000054 */
[-C--:B------:R-:W-:Y:S01]  /*1040*/  FFMA R110, R24, R55.reuse, R113 ;  /* 0x00000037186e7223 */ /* 0x080fe20000000071 */
[-C--:B------:R-:W-:Y:S01]  /*1050*/  FFMA R74, R26, R55.reuse, R45 ;  /* 0x000000371a4a7223 */ /* 0x080fe2000000002d */
[----:B------:R-:W-:Y:S01]  /*1060*/  FFMA R86, R27, R55, R86 ;  /* 0x000000371b567223 */ /* 0x000fe20000000056 */
[----:B------:R-:W-:Y:S01]  /*1070*/  FFMA R11, R24, R42, R11 ;  /* 0x0000002a180b7223 */ /* 0x000fe2000000000b */
[CC--:B-1----:R-:W-:Y:S01]  /*1080*/  FFMA R87, R32.reuse, R12.reuse, R87 ;  /* 0x0000000c20577223 */ /* 0x0c2fe20000000057 */
[-C--:B------:R-:W-:Y:S01]  /*1090*/  FFMA R96, R32, R13.reuse, R96 ;  /* 0x0000000d20607223 */ /* 0x080fe20000000060 */
[CC--:B------:R-:W-:Y:S01]  /*10a0*/  FFMA R93, R33.reuse, R12.reuse, R93 ;  /* 0x0000000c215d7223 */ /* 0x0c0fe2000000005d */
        /* <DEDUP_REMOVED lines=13> */
[----:B------:R-:W-:Y:S01]  /*1180*/  MOV R12, R6 ;  /* 0x00000006000c7202 */ /* 0x000fe20000000f00 */
[-C--:B------:R-:W-:Y:S01]  /*1190*/  FFMA R57, R25, R42.reuse, R57 ;  /* 0x0000002a19397223 */ /* 0x080fe20000000039 */
[----:B------:R-:W-:Y:S01]  /*11a0*/  MOV R13, R3 ;  /* 0x00000003000d7202 */ /* 0x000fe20000000f00 */
[-C--:B------:R-:W-:Y:S01]  /*11b0*/  FFMA R65, R26, R42.reuse, R65 ;  /* 0x0000002a1a417223 */ /* 0x080fe20000000041 */
[----:B------:R-:W-:Y:S01]  /*11c0*/  FFMA R81, R27, R42, R81 ;  /* 0x0000002a1b517223 */ /* 0x000fe20000000051 */
[C---:B------:R-:W-:Y:S01]  /*11d0*/  FFMA R83, R32.reuse, R28, R83 ;  /* 0x0000001c20537223 */ /* 0x040fe20000000053 */
[C---:B------:R-:W-:Y:S01]  /*11e0*/  FFMA R92, R32.reuse, R29, R92 ;  /* 0x0000001d205c7223 */ /* 0x040fe2000000005c */
[C---:B------:R-:W-:Y:S01]  /*11f0*/  FFMA R85, R32.reuse, R30, R85 ;  /* 0x0000001e20557223 */ /* 0x040fe20000000055 */
[C---:B------:R-:W-:Y:S01]  /*1200*/  FFMA R94, R32.reuse, R31, R94 ;  /* 0x0000001f205e7223 */ /* 0x040fe2000000005e */
[C---:B------:R-:W-:Y:S01]  /*1210*/  FFMA R89, R32.reuse, R14, R89 ;  /* 0x0000000e20597223 */ /* 0x040fe20000000059 */
        /* <DEDUP_REMOVED lines=21> */
[----:B------:R-:W-:Y:S01]  /*1370*/  FFMA R110, R20, R31, R110 ;  /* 0x0000001f146e7223 */ /* 0x000fe2000000006e */
[C---:B------:R-:W-:Y:S01]  /*1380*/  FFMA R60, R21.reuse, R28, R60 ;  /* 0x0000001c153c7223 */ /* 0x040fe2000000003c */
        /* <DEDUP_REMOVED lines=11> */
[----:B------:R0:W2:Y:S01]  /*1440*/  LDG.E.128.CONSTANT R32, desc[UR16][R12.64] ;  /* 0x000000100c207981 */ /* 0x0000a2000c1e9d00 */
[----:B------:R-:W-:Y:S01]  /*1450*/  FFMA R90, R19, R47, R90 ;  /* 0x0000002f135a7223 */ /* 0x000fe2000000005a */
[-C--:B------:R-:W-:Y:S01]  /*1460*/  FFMA R62, R24, R43.reuse, R62 ;  /* 0x0000002b183e7223 */ /* 0x080fe2000000003e */
[-C--:B------:R-:W-:Y:S01]  /*1470*/  FFMA R70, R25, R43.reuse, R70 ;  /* 0x0000002b19467223 */ /* 0x080fe20000000046 */
[----:B------:R1:W3:Y:S01]  /*1480*/  LDG.E.128.CONSTANT R28, desc[UR16][R48.64] ;  /* 0x00000010301c7981 */ /* 0x0002e2000c1e9d00 */
[-C--:B------:R-:W-:Y:S01]  /*1490*/  FFMA R80, R26, R43.reuse, R80 ;  /* 0x0000002b1a507223 */ /* 0x080fe20000000050 */
[----:B------:R-:W-:Y:S01]  /*14a0*/  FFMA R90, R27, R43, R90 ;  /* 0x0000002b1b5a7223 */ /* 0x000fe2000000005a */
[CC--:B------:R-:W-:Y:S01]  /*14b0*/  FFMA R11, R20.reuse, R14.reuse, R11 ;  /* 0x0000000e140b7223 */ /* 0x0c0fe2000000000b */
[----:B------:R-:W-:Y:S01]  /*14c0*/  LDS.128 R36, [R7+0x600] ;  /* 0x0006000007247984 */ /* 0x000fe20000000c00 */
[-C--:B------:R-:W-:Y:S01]  /*14d0*/  FFMA R62, R20, R15.reuse, R62 ;  /* 0x0000000f143e7223 */ /* 0x080fe2000000003e */
[CC--:B------:R-:W-:Y:S01]  /*14e0*/  FFMA R57, R21.reuse, R14.reuse, R57 ;  /* 0x0000000e15397223 */ /* 0x0c0fe20000000039 */
[-C--:B------:R-:W-:Y:S01]  /*14f0*/  FFMA R70, R21, R15.reuse, R70 ;  /* 0x0000000f15467223 */ /* 0x080fe20000000046 */
[----:B------:R-:W4:Y:S01]  /*1500*/  LDS.128 R24, [R4+0x600] ;  /* 0x0006000004187984 */ /* 0x000f220000000c00 */
[CC--:B------:R-:W-:Y:S01]  /*1510*/  FFMA R65, R22.reuse, R14.reuse, R65 ;  /* 0x0000000e16417223 */ /* 0x0c0fe20000000041 */
[-C--:B------:R-:W-:Y:S01]  /*1520*/  FFMA R80, R22, R15.reuse, R80 ;  /* 0x0000000f16507223 */ /* 0x080fe20000000050 */
[C---:B------:R-:W-:Y:S01]  /*1530*/  FFMA R81, R23.reuse, R14, R81 ;  /* 0x0000000e17517223 */ /* 0x040fe20000000051 */
[----:B------:R-:W5:Y:S01]  /*1540*/  LDS.128 R16, [R4+0x610] ;  /* 0x0006100004107984 */ /* 0x000f620000000c00 */
[----:B------:R-:W-:-:S03]  /*1550*/  FFMA R90, R23, R15, R90 ;  /* 0x0000000f175a7223 */ /* 0x000fc6000000005a */
[----:B------:R-:W5:Y:S04]  /*1560*/  LDS.128 R20, [R7+0x610] ;  /* 0x0006100007147984 */ /* 0x000f680000000c00 */
[----:B0-----:R-:W-:Y:S04]  /*1570*/  LDS.128 R12, [R7+0x800] ;  /* 0x00080000070c7984 */ /* 0x001fe80000000c00 */
[----:B------:R-:W0:Y:S04]  /*1580*/  LDS.128 R44, [R4+0x800] ;  /* 0x00080000042c7984 */ /* 0x000e280000000c00 */
[----:B-1----:R-:W1:Y:S01]  /*1590*/  LDS.128 R48, [R4+0x810] ;  /* 0x0008100004307984 */ /* 0x002e620000000c00 */
[C---:B----4-:R-:W-:Y:S01]  /*15a0*/  FFMA R121, R39.reuse, R27, R54 ;  /* 0x0000001b27797223 */ /* 0x050fe20000000036 */
[C---:B------:R-:W-:Y:S01]  /*15b0*/  FFMA R83, R36.reuse, R24, R83 ;  /* 0x0000001824537223 */ /* 0x040fe20000000053 */
[C---:B------:R-:W-:Y:S01]  /*15c0*/  FFMA R92, R36.reuse, R25, R92 ;  /* 0x00000019245c7223 */ /* 0x040fe2000000005c */
[C---:B------:R-:W-:Y:S01]  /*15d0*/  FFMA R85, R36.reuse, R26, R85 ;  /* 0x0000001a24557223 */ /* 0x040fe20000000055 */
[----:B-----5:R-:W-:Y:S01]  /*15e0*/  FFMA R117, R39, R17, R52 ;  /* 0x0000001127757223 */ /* 0x020fe20000000034 */
[C---:B------:R-:W-:Y:S01]  /*15f0*/  FFMA R94, R36.reuse, R27, R94 ;  /* 0x0000001b245e7223 */ /* 0x040fe2000000005e */
[----:B------:R-:W4:Y:S01]  /*1600*/  LDS.128 R52, [R7+0x810] ;  /* 0x0008100007347984 */ /* 0x000f220000000c00 */
        /* <DEDUP_REMOVED lines=42> */
[----:B------:R-:W-:Y:S04]  /*18b0*/  LDS.128 R40, [R7+0xa00] ;  /* 0x000a000007287984 */ /* 0x000fe80000000c00 */
[----:B------:R-:W5:Y:S04]  /*18c0*/  LDS.128 R24, [R4+0xa00] ;  /* 0x000a000004187984 */ /* 0x000f680000000c00 */
[----:B------:R-:W5:Y:S01]  /*18d0*/  LDS.128 R36, [R4+0xa10] ;  /* 0x000a100004247984 */ /* 0x000f620000000c00 */
[C---:B------:R-:W-:Y:S01]  /*18e0*/  FFMA R59, R20.reuse, R16, R59 ;  /* 0x00000010143b7223 */ /* 0x040fe2000000003b */
[C---:B------:R-:W-:Y:S01]  /*18f0*/  FFMA R10, R20.reuse, R17, R10 ;  /* 0x00000011140a7223 */ /* 0x040fe2000000000a */
[C---:B------:R-:W-:Y:S01]  /*1900*/  FFMA R11, R20.reuse, R18, R11 ;  /* 0x00000012140b7223 */ /* 0x040fe2000000000b */
[----:B------:R-:W-:Y:S01]  /*1910*/  FFMA R62, R20, R19, R62 ;  /* 0x00000013143e7223 */ /* 0x000fe2000000003e */
[C---:B------:R-:W-:Y:S01]  /*1920*/  FFMA R64, R21.reuse, R17, R64 ;  /* 0x0000001115407223 */ /* 0x040fe20000000040 */
[----:B------:R-:W-:Y:S01]  /*1930*/  FFMA R70, R21, R19, R70 ;  /* 0x0000001315467223 */ /* 0x000fe20000000046 */
[C---:B------:R-:W-:Y:S01]  /*1940*/  FFMA R69, R22.reuse, R16, R69 ;  /* 0x0000001016457223 */ /* 0x040fe20000000045 */
[C---:B------:R-:W-:Y:S01]  /*1950*/  FFMA R72, R22.reuse, R17, R72 ;  /* 0x0000001116487223 */ /* 0x040fe20000000048 */
[C---:B------:R-:W-:Y:S01]  /*1960*/  FFMA R65, R22.reuse, R18, R65 ;  /* 0x0000001216417223 */ /* 0x040fe20000000041 */
[----:B------:R-:W-:Y:S01]  /*1970*/  FFMA R80, R22, R19, R80 ;  /* 0x0000001316507223 */ /* 0x000fe20000000050 */
[C---:B------:R-:W-:Y:S01]  /*1980*/  FFMA R88, R23.reuse, R17, R88 ;  /* 0x0000001117587223 */ /* 0x040fe20000000058 */
[----:B------:R-:W-:Y:S01]  /*1990*/  FFMA R90, R23, R19, R90 ;  /* 0x00000013175a7223 */ /* 0x000fe2000000005a */
[C---:B0-----:R-:W-:Y:S01]  /*19a0*/  FFMA R83, R12.reuse, R44, R83 ;  /* 0x0000002c0c537223 */ /* 0x041fe20000000053 */
[C---:B------:R-:W-:Y:S01]  /*19b0*/  FFMA R92, R12.reuse, R45, R92 ;  /* 0x0000002d0c5c7223 */ /* 0x040fe2000000005c */
[C---:B------:R-:W-:Y:S01]  /*19c0*/  FFMA R85, R12.reuse, R46, R85 ;  /* 0x0000002e0c557223 */ /* 0x040fe20000000055 */
[C---:B------:R-:W-:Y:S01]  /*19d0*/  FFMA R94, R12.reuse, R47, R94 ;  /* 0x0000002f0c5e7223 */ /* 0x040fe2000000005e */
[C---:B-1----:R-:W-:Y:S01]  /*19e0*/  FFMA R87, R12.reuse, R48, R87 ;  /* 0x000000300c577223 */ /* 0x042fe20000000057 */
        /* <DEDUP_REMOVED lines=19> */
[C---:B----4-:R-:W-:Y:S01]  /*1b20*/  FFMA R19, R52.reuse, R44, R111 ;  /* 0x0000002c34137223 */ /* 0x050fe2000000006f */
        /* <DEDUP_REMOVED lines=14> */
[----:B------:R-:W-:-:S02]  /*1c10*/  FFMA R86, R55, R47, R86 ;  /* 0x0000002f37567223 */ /* 0x000fc40000000056 */
[----:B------:R-:W0:Y:S01]  /*1c20*/  LDS.128 R44, [R7+0xa10] ;  /* 0x000a1000072c7984 */ /* 0x000e220000000c00 */
[----:B------:R-:W-:Y:S01]  /*1c30*/  FFMA R57, R21, R18, R57 ;  /* 0x0000001215397223 */ /* 0x000fe20000000039 */
[----:B------:R-:W-:Y:S01]  /*1c40*/  FFMA R56, R13, R49, R56 ;  /* 0x000000310d387223 */ /* 0x000fe20000000038 */
[-C--:B------:R-:W-:Y:S01]  /*1c50*/  FFMA R61, R21, R16.reuse, R61 ;  /* 0x00000010153d7223 */ /* 0x080fe2000000003d */
        /* <DEDUP_REMOVED lines=9> */
[C---:B-----5:R-:W-:Y:S01]  /*1cf0*/  FFMA R83, R40.reuse, R24, R83 ;  /* 0x0000001828537223 */ /* 0x060fe20000000053 */
        /* <DEDUP_REMOVED lines=24> */
[----:B------:R-:W-:Y:S01]  /*1e80*/  LDS.128 R48, [R7+0xc00] ;  /* 0x000c000007307984 */ /* 0x000fe20000000c00 */
[C---:B------:R-:W-:Y:S01]  /*1e90*/  FFMA R98, R41.reuse, R24, R98 ;  /* 0x0000001829627223 */ /* 0x040fe20000000062 */
[----:B------:R-:W-:-:S02]  /*1ea0*/  FFMA R104, R41, R25, R104 ;  /* 0x0000001929687223 */ /* 0x000fc40000000068 */
[----:B------:R-:W1:Y:S01]  /*1eb0*/  LDS.128 R52, [R4+0xc00] ;  /* 0x000c000004347984 */ /* 0x000e620000000c00 */
[C---:B------:R-:W-:Y:S01]  /*1ec0*/  FFMA R95, R41.reuse, R26, R95 ;  /* 0x0000001a295f7223 */ /* 0x040fe2000000005f */
[C---:B------:R-:W-:Y:S02]  /*1ed0*/  FFMA R102, R41.reuse, R27, R102 ;  /* 0x0000001b29667223 */ /* 0x040fe40000000066 */
[----:B------:R-:W4:Y:S01]  /*1ee0*/  LDS.128 R56, [R4+0xc10] ;  /* 0x000c100004387984 */ /* 0x000f220000000c00 */
        /* <DEDUP_REMOVED lines=19> */
[C---:B0-----:R-:W-:Y:S01]  /*2020*/  FFMA R108, R44.reuse, R25, R14 ;  /* 0x000000192c6c7223 */ /* 0x041fe2000000000e */
[C---:B------:R-:W-:Y:S01]  /*2030*/  FFMA R110, R44.reuse, R27, R12 ;  /* 0x0000001b2c6e7223 */ /* 0x040fe2000000000c */
[----:B------:R-:W-:Y:S01]  /*2040*/  FFMA R43, R44, R36, R13 ;  /* 0x000000242c2b7223 */ /* 0x000fe2000000000d */
[----:B------:R-:W-:-:S02]  /*2050*/  FFMA R105, R45, R38, R15 ;  /* 0x000000262d697223 */ /* 0x000fc4000000000f */
[----:B------:R-:W0:Y:S01]  /*2060*/  LDS.128 R12, [R7+0xc10] ;  /* 0x000c1000070c7984 */ /* 0x000e220000000c00 */
        /* <DEDUP_REMOVED lines=28> */
[----:B------:R-:W-:Y:S04]  /*2230*/  LDS.128 R24, [R7+0xe00] ;  /* 0x000e000007187984 */ /* 0x000fe80000000c00 */
[----:B------:R-:W-:Y:S04]  /*2240*/  LDS.128 R36, [R7+0xe10] ;  /* 0x000e100007247984 */ /* 0x000fe80000000c00 */
[----:B------:R-:W5:Y:S01]  /*2250*/  LDS.128 R44, [R4+0xe00] ;  /* 0x000e0000042c7984 */ /* 0x000f620000000c00 */
[C---:B-1----:R-:W-:Y:S01]  /*2260*/  FFMA R83, R48.reuse, R52, R83 ;  /* 0x0000003430537223 */ /* 0x042fe20000000053 */
[C---:B------:R-:W-:Y:S01]  /*2270*/  FFMA R107, R48.reuse, R53, R92 ;  /* 0x00000035306b7223 */ /* 0x040fe2000000005c */
[C---:B------:R-:W-:Y:S01]  /*2280*/  FFMA R85, R48.reuse, R54, R85 ;  /* 0x0000003630557223 */ /* 0x040fe20000000055 */
[C---:B------:R-:W-:Y:S01]  /*2290*/  FFMA R109, R48.reuse, R55, R94 ;  /* 0x00000037306d7223 */ /* 0x040fe2000000005e */
[C---:B----4-:R-:W-:Y:S01]  /*22a0*/  FFMA R87, R48.reuse, R56, R87 ;  /* 0x0000003830577223 */ /* 0x050fe20000000057 */
[C---:B------:R-:W-:Y:S01]  /*22b0*/  FFMA R96, R48.reuse, R57, R96 ;  /* 0x0000003930607223 */ /* 0x040fe20000000060 */
[C---:B------:R-:W-:Y:S01]  /*22c0*/  FFMA R89, R48.reuse, R58, R89 ;  /* 0x0000003a30597223 */ /* 0x040fe20000000059 */
[----:B------:R-:W-:Y:S01]  /*22d0*/  FFMA R100, R48, R59, R100 ;  /* 0x0000003b30647223 */ /* 0x000fe20000000064 */
[----:B------:R-:W-:Y:S01]  /*22e0*/  ULOP3.LUT UR12, UR12, 0x1000, URZ, 0x3c, !UPT ;  /* 0x000010000c0c7892 */ /* 0x000fe2000f8e3cff */
        /* <DEDUP_REMOVED lines=18> */
[----:B------:R-:W-:Y:S01]  /*2410*/  UIADD3 UR13, UPT, UPT, UR10, UR12, URZ ;  /* 0x0000000c0a0d7290 */ /* 0x000fe2000fffe0ff */
[C---:B0-----:R-:W-:Y:S01]  /*2420*/  FFMA R21, R12.reuse, R53, R108 ;  /* 0x000000350c157223 */ /* 0x041fe2000000006c */
[-C--:B------:R-:W-:Y:S01]  /*2430*/  FFMA R94, R51, R57.reuse, R18 ;  /* 0x00000039335e7223 */ /* 0x080fe20000000012 */
[C---:B------:R-:W-:Y:S01]  /*2440*/  FFMA R108, R12.reuse, R57, R10 ;  /* 0x000000390c6c7223 */ /* 0x040fe2000000000a */
[----:B------:R-:W-:Y:S01]  /*2450*/  FFMA R18, R13, R54, R63 ;  /* 0x000000360d127223 */ /* 0x000fe2000000003f */
[-C--:B------:R-:W-:Y:S01]  /*2460*/  FFMA R118, R51, R52.reuse, R106 ;  /* 0x0000003433767223 */ /* 0x080fe2000000006a */
[-C--:B------:R-:W-:Y:S01]  /*2470*/  FFMA R95, R12, R52.reuse, R19 ;  /* 0x000000340c5f7223 */ /* 0x080fe20000000013 */
[-C--:B------:R-:W-:Y:S01]  /*2480*/  FFMA R10, R13, R52.reuse, R60 ;  /* 0x000000340d0a7223 */ /* 0x080fe2000000003c */
[CC--:B------:R-:W-:Y:S01]  /*2490*/  FFMA R63, R14.reuse, R52.reuse, R67 ;  /* 0x000000340e3f7223 */ /* 0x0c0fe20000000043 */
[C---:B------:R-:W-:Y:S01]  /*24a0*/  FFMA R82, R15.reuse, R52, R82 ;  /* 0x000000340f527223 */ /* 0x040fe20000000052 */
[----:B------:R-:W-:Y:S01]  /*24b0*/  FFMA R67, R14, R53, R68 ;  /* 0x000000350e437223 */ /* 0x000fe20000000044 */
[----:B-----5:R-:W-:Y:S01]  /*24c0*/  FFMA R52, R36, R45, R21 ;  /* 0x0000002d24347223 */ /* 0x020fe20000000015 */
[----:B------:R-:W-:Y:S01]  /*24d0*/  LEA R21, R124, UR13, 0x9 ;  /* 0x0000000d7c157c11 */ /* 0x000fe2000f8e48ff */
[----:B------:R-:W-:Y:S01]  /*24e0*/  FFMA R68, R15, R55, R86 ;  /* 0x000000370f447223 */ /* 0x000fe20000000056 */
[C---:B------:R-:W-:Y:S01]  /*24f0*/  FFMA R116, R51.reuse, R53, R42 ;  /* 0x0000003533747223 */ /* 0x040fe2000000002a */
[----:B------:R-:W-:Y:S01]  /*2500*/  FFMA R86, R24, R45, R107 ;  /* 0x0000002d18567223 */ /* 0x000fe2000000006b */
[CC--:B------:R-:W-:Y:S01]  /*2510*/  FFMA R42, R51.reuse, R56.reuse, R23 ;  /* 0x00000038332a7223 */ /* 0x0c0fe20000000017 */
[----:B------:R-:W-:Y:S01]  /*2520*/  LEA R107, R0, R21, 0x2 ;  /* 0x00000015006b7211 */ /* 0x000fe200078e10ff */
[C---:B------:R-:W-:Y:S01]  /*2530*/  FFMA R20, R51.reuse, R55, R20 ;  /* 0x0000003733147223 */ /* 0x040fe20000000014 */
[----:B------:R-:W-:Y:S01]  /*2540*/  FFMA R106, R51, R59, R16 ;  /* 0x0000003b336a7223 */ /* 0x000fe20000000010 */
[C---:B------:R-:W-:Y:S01]  /*2550*/  FFMA R60, R13.reuse, R56, R61 ;  /* 0x000000380d3c7223 */ /* 0x040fe2000000003d */
[-C--:B------:R-:W-:Y:S01]  /*2560*/  FFMA R23, R14, R55.reuse, R74 ;  /* 0x000000370e177223 */ /* 0x080fe2000000004a */
[C---:B------:R-:W-:Y:S01]  /*2570*/  FFMA R19, R12.reuse, R54, R17 ;  /* 0x000000360c137223 */ /* 0x040fe20000000011 */
[----:B------:R-:W-:Y:S01]  /*2580*/  FFMA R7, R12, R56, R43 ;  /* 0x000000380c077223 */ /* 0x000fe2000000002b */
[C---:B------:R-:W-:Y:S01]  /*2590*/  FFMA R16, R13.reuse, R55, R66 ;  /* 0x000000370d107223 */ /* 0x040fe20000000042 */
[C---:B------:R-:W-:Y:S01]  /*25a0*/  FFMA R51, R14.reuse, R54, R71 ;  /* 0x000000360e337223 */ /* 0x040fe20000000047 */
[C---:B------:R-:W-:Y:S01]  /*25b0*/  FFMA R61, R14.reuse, R56, R69 ;  /* 0x000000380e3d7223 */ /* 0x040fe20000000045 */
[----:B------:R-:W-:Y:S01]  /*25c0*/  FFMA R74, R14, R57, R72 ;  /* 0x000000390e4a7223 */ /* 0x000fe20000000048 */
[C---:B------:R-:W-:Y:S01]  /*25d0*/  FFMA R17, R12.reuse, R55, R110 ;  /* 0x000000370c117223 */ /* 0x040fe2000000006e */
[CC--:B------:R-:W-:Y:S01]  /*25e0*/  FFMA R11, R12.reuse, R58.reuse, R11 ;  /* 0x0000003a0c0b7223 */ /* 0x0c0fe2000000000b */
[----:B------:R-:W-:Y:S01]  /*25f0*/  FFMA R62, R12, R59, R62 ;  /* 0x0000003b0c3e7223 */ /* 0x000fe2000000003e */
[C---:B------:R-:W-:Y:S01]  /*2600*/  FFMA R22, R13.reuse, R53, R22 ;  /* 0x000000350d167223 */ /* 0x040fe20000000016 */
[C---:B------:R-:W-:Y:S01]  /*2610*/  FFMA R66, R13.reuse, R57, R64 ;  /* 0x000000390d427223 */ /* 0x040fe20000000040 */
[CC--:B------:R-:W-:Y:S01]  /*2620*/  FFMA R105, R13.reuse, R58.reuse, R105 ;  /* 0x0000003a0d697223 */ /* 0x0c0fe20000000069 */
[-C--:B------:R-:W-:Y:S01]  /*2630*/  FFMA R70, R13, R59.reuse, R70 ;  /* 0x0000003b0d467223 */ /* 0x080fe20000000046 */
[C---:B------:R-:W-:Y:S01]  /*2640*/  FFMA R71, R14.reuse, R58, R65 ;  /* 0x0000003a0e477223 */ /* 0x040fe20000000041 */
[----:B------:R-:W-:Y:S01]  /*2650*/  FFMA R80, R14, R59, R80 ;  /* 0x0000003b0e507223 */ /* 0x000fe20000000050 */
[C---:B------:R-:W-:Y:S01]  /*2660*/  FFMA R84, R15.reuse, R53, R84 ;  /* 0x000000350f547223 */ /* 0x040fe20000000054 */
[C---:B------:R-:W-:Y:S01]  /*2670*/  FFMA R72, R15.reuse, R54, R73 ;  /* 0x000000360f487223 */ /* 0x040fe20000000049 */
[C---:B------:R-:W-:Y:S01]  /*2680*/  FFMA R56, R15.reuse, R56, R75 ;  /* 0x000000380f387223 */ /* 0x040fe2000000004b */
[C---:B------:R-:W-:Y:S01]  /*2690*/  FFMA R88, R15.reuse, R57, R88 ;  /* 0x000000390f587223 */ /* 0x040fe20000000058 */
[C---:B------:R-:W-:Y:S01]  /*26a0*/  FFMA R81, R15.reuse, R58, R81 ;  /* 0x0000003a0f517223 */ /* 0x040fe20000000051 */
[----:B------:R-:W-:-:S02]  /*26b0*/  FFMA R90, R15, R59, R90 ;  /* 0x0000003b0f5a7223 */ /* 0x000fc4000000005a */
[----:B------:R0:W1:Y:S04]  /*26c0*/  LDS.128 R12, [R4+0xe10] ;  /* 0x000e1000040c7984 */ /* 0x0000680000000c00 */
[----:B--2---:R-:W-:Y:S04]  /*26d0*/  STS [R107], R32 ;  /* 0x000000206b007388 */ /* 0x004fe80000000800 */
[----:B------:R-:W-:Y:S04]  /*26e0*/  STS [R107+0x200], R33 ;  /* 0x000200216b007388 */ /* 0x000fe80000000800 */
[----:B------:R-:W-:Y:S04]  /*26f0*/  STS [R107+0x400], R34 ;  /* 0x000400226b007388 */ /* 0x000fe80000000800 */
[----:B------:R-:W-:Y:S04]  /*2700*/  STS [R107+0x600], R35 ;  /* 0x000600236b007388 */ /* 0x000fe80000000800 */
[----:B---3--:R2:W-:Y:S01]  /*2710*/  STS.128 [R2+UR12], R28 ;  /* 0x0000001c02007988 */ /* 0x0085e20008000c0c */
[----:B------:R-:W-:Y:S01]  /*2720*/  UIADD3 UR14, UPT, UPT, UR11, UR12, URZ ;  /* 0x0000000c0b0e7290 */ /* 0x000fe2000fffe0ff */
[----:B------:R-:W-:Y:S01]  /*2730*/  FFMA R110, R24, R47, R109 ;  /* 0x0000002f186e7223 */ /* 0x000fe2000000006d */
[----:B------:R-:W-:Y:S01]  /*2740*/  LEA R109, R9, UR13, 0x2 ;  /* 0x0000000d096d7c11 */ /* 0x000fe2000f8e10ff */
[----:B------:R-:W-:Y:S01]  /*2750*/  FFMA R57, R37, R44, R10 ;  /* 0x0000002c25397223 */ /* 0x000fe2000000000a */
[----:B------:R-:W-:-:S02]  /*2760*/  FFMA R58, R38, R45, R67 ;  /* 0x0000002d263a7223 */ /* 0x000fc40000000043 */
[----:B------:R-:W-:Y:S01]  /*2770*/  LEA R111, R8, UR14, 0x2 ;  /* 0x0000000e086f7c11 */ /* 0x000fe2000f8e10ff */
[-C--:B------:R-:W-:Y:S01]  /*2780*/  FFMA R73, R25, R44.reuse, R98 ;  /* 0x0000002c19497223 */ /* 0x080fe20000000062 */
[-C--:B------:R-:W-:Y:S01]  /*2790*/  FFMA R53, R36, R44.reuse, R95 ;  /* 0x0000002c24357223 */ /* 0x080fe2000000005f */
[C---:B------:R-:W-:Y:S01]  /*27a0*/  FFMA R43, R39.reuse, R44, R82 ;  /* 0x0000002c272b7223 */ /* 0x040fe20000000052 */
[CC--:B------:R-:W-:Y:S01]  /*27b0*/  FFMA R10, R39.reuse, R45.reuse, R84 ;  /* 0x0000002d270a7223 */ /* 0x0c0fe20000000054 */
        /* <DEDUP_REMOVED lines=12> */
[-C--:B------:R-:W-:Y:S01]  /*2880*/  FFMA R75, R27, R46.reuse, R50 ;  /* 0x0000002e1b4b7223 */ /* 0x080fe20000000032 */
[-C--:B------:R-:W-:Y:S01]  /*2890*/  FFMA R59, R36, R46.reuse, R19 ;  /* 0x0000002e243b7223 */ /* 0x080fe20000000013 */
[-C--:B------:R-:W-:Y:S01]  /*28a0*/  FFMA R69, R37, R46.reuse, R18 ;  /* 0x0000002e25457223 */ /* 0x080fe20000000012 */
[----:B------:R-:W-:Y:S01]  /*28b0*/  FFMA R65, R38, R46, R51 ;  /* 0x0000002e26417223 */ /* 0x000fe20000000033 */
[----:B------:R-:W-:Y:S01]  /*28c0*/  BAR.SYNC.DEFER_BLOCKING 0x0 ;  /* 0x0000000000007b1d */ /* 0x000fe20000010000 */
[-C--:B------:R-:W-:Y:S01]  /*28d0*/  FFMA R102, R25, R47.reuse, R102 ;  /* 0x0000002f19667223 */ /* 0x080fe20000000066 */
[-C--:B------:R-:W-:Y:S01]  /*28e0*/  FFMA R98, R26, R47.reuse, R93 ;  /* 0x0000002f1a627223 */ /* 0x080fe2000000005d */
[-C--:B0-----:R-:W-:Y:S01]  /*28f0*/  FFMA R4, R27, R47.reuse, R20 ;  /* 0x0000002f1b047223 */ /* 0x081fe20000000014 */
[-C--:B------:R-:W-:Y:S01]  /*2900*/  FFMA R84, R36, R47.reuse, R17 ;  /* 0x0000002f24547223 */ /* 0x080fe20000000011 */
[-C--:B------:R-:W-:Y:S01]  /*2910*/  FFMA R82, R37, R47.reuse, R16 ;  /* 0x0000002f25527223 */ /* 0x080fe20000000010 */
[-C--:B------:R-:W-:Y:S01]  /*2920*/  FFMA R72, R38, R47.reuse, R23 ;  /* 0x0000002f26487223 */ /* 0x080fe20000000017 */
[----:B------:R-:W-:Y:S01]  /*2930*/  FFMA R68, R39, R47, R68 ;  /* 0x0000002f27447223 */ /* 0x000fe20000000044 */
[----:B------:R0:W3:Y:S04]  /*2940*/  LDS.128 R48, [R109] ;  /* 0x000000006d307984 */ /* 0x0000e80000000c00 */
[----:B------:R0:W4:Y:S04]  /*2950*/  LDS.128 R44, [R109+0x10] ;  /* 0x000010006d2c7984 */ /* 0x0001280000000c00 */
[----:B------:R0:W0:Y:S04]  /*2960*/  LDS.128 R20, [R111] ;  /* 0x000000006f147984 */ /* 0x0000280000000c00 */
[----:B------:R0:W0:Y:S01]  /*2970*/  LDS.128 R16, [R111+0x10] ;  /* 0x000010006f107984 */ /* 0x0000220000000c00 */
[----:B------:R-:W-:Y:S01]  /*2980*/  IADD3 R6, P1, PT, R6, 0x20, RZ ;  /* 0x0000002006067810 */ /* 0x000fe20007f3e0ff */
[----:B------:R-:W-:Y:S01]  /*2990*/  ULOP3.LUT UR4, UR4, 0x1, URZ, 0x3c, !UPT ;  /* 0x0000000104047892 */ /* 0x000fe2000f8e3cff */
[C---:B-1----:R-:W-:Y:S01]  /*29a0*/  FFMA R87, R24.reuse, R12, R87 ;  /* 0x0000000c18577223 */ /* 0x042fe20000000057 */
        /* <DEDUP_REMOVED lines=19> */
[C---:B--2---:R-:W-:Y:S01]  /*2ae0*/  FFMA R29, R37.reuse, R12, R60 ;  /* 0x0000000c251d7223 */ /* 0x044fe2000000003c */
        /* <DEDUP_REMOVED lines=11> */
[----:B------:R-:W-:Y:S01]  /*2ba0*/  IADD3.X R3, PT, PT, RZ, R3, RZ, P1, !PT ;  /* 0x00000003ff037210 */ /* 0x000fe20000ffe4ff */
[----:B---34-:R-:W-:Y:S06]  /*2bb0*/  @!P0 BRA `(.L_x_1) ;  /* 0xffffffd800f08947 */ /* 0x018fec000383ffff */
.L_x_0:
[----:B------:R-:W-:Y:S01]  /*2bc0*/  ULEA UR10, UR4, UR10, 0xc ;  /* 0x0000000a040a7291 */ /* 0x000fe2000f8e60ff */
[C---:B0--3--:R-:W-:Y:S01]  /*2bd0*/  FFMA R39, R21.reuse, R50, R54 ;  /* 0x0000003215277223 */ /* 0x049fe20000000036 */
[----:B------:R-:W-:Y:S01]  /*2be0*/  ULEA UR4, UR4, UR11, 0xc ;  /* 0x0000000b04047291 */ /* 0x000fe2000f8e60ff */
[-C--:B------:R-:W-:Y:S01]  /*2bf0*/  FFMA R56, R20, R51.reuse, R55 ;  /* 0x0000003314387223 */ /* 0x080fe20000000037 */
[-C--:B------:R-:W-:Y:S01]  /*2c00*/  FFMA R116, R21, R51.reuse, R116 ;  /* 0x0000003315747223 */ /* 0x080fe20000000074 */
[-C--:B------:R-:W-:Y:S01]  /*2c10*/  FFMA R60, R22, R51.reuse, R75 ;  /* 0x00000033163c7223 */ /* 0x080fe2000000004b */
[----:B------:R-:W-:Y:S01]  /*2c20*/  LEA R38, R9, UR10, 0x2 ;  /* 0x0000000a09267c11 */ /* 0x000fe2000f8e10ff */
[-C--:B------:R-:W-:Y:S01]  /*2c30*/  FFMA R32, R23, R51.reuse, R4 ;  /* 0x0000003317207223 */ /* 0x080fe20000000004 */
[----:B------:R-:W-:Y:S01]  /*2c40*/  LEA R36, R8, UR4, 0x2 ;  /* 0x0000000408247c11 */ /* 0x000fe2000f8e10ff */
[-C--:B----4-:R-:W-:Y:S01]  /*2c50*/  FFMA R34, R16, R51.reuse, R119 ;  /* 0x0000003310227223 */ /* 0x090fe20000000077 */
[-C--:B------:R-:W-:Y:S01]  /*2c60*/  FFMA R94, R17, R51.reuse, R94 ;  /* 0x00000033115e7223 */ /* 0x080fe2000000005e */
[-C--:B------:R-:W-:Y:S01]  /*2c70*/  FFMA R41, R18, R51.reuse, R41 ;  /* 0x0000003312297223 */ /* 0x080fe20000000029 */
[----:B------:R-:W-:Y:S01]  /*2c80*/  FFMA R54, R19, R51, R24 ;  /* 0x0000003313367223 */ /* 0x000fe20000000018 */
[----:B-1----:R-:W-:Y:S01]  /*2c90*/  LDS.128 R4, [R38+0x200] ;  /* 0x0002000026047984 */ /* 0x002fe20000000c00 */
[----:B--2---:R-:W-:Y:S01]  /*2ca0*/  FFMA R51, R16, R44, R25 ;  /* 0x0000002c10337223 */ /* 0x004fe20000000019 */
[----:B------:R-:W0:Y:S01]  /*2cb0*/  LDCU.64 UR4, c[0x0][0x390] ;  /* 0x00007200ff0477ac */ /* 0x000e220008000a00 */
[----:B------:R-:W-:Y:S01]  /*2cc0*/  FFMA R76, R20, R45, R57 ;  /* 0x0000002d144c7223 */ /* 0x000fe20000000039 */
[----:B------:R-:W1:Y:S01]  /*2cd0*/  LDS.128 R12, [R36+0x200] ;  /* 0x00020000240c7984 */ /* 0x000e620000000c00 */
[----:B------:R-:W-:Y:S01]  /*2ce0*/  FFMA R57, R16, R46, R31 ;  /* 0x0000002e10397223 */ /* 0x000fe2000000001f */
[----:B------:R-:W-:Y:S01]  /*2cf0*/  IADD3 R31, PT, PT, R9, UR8, RZ ;  /* 0x00000008091f7c10 */ /* 0x000fe2000fffe0ff */
[-C--:B------:R-:W-:Y:S01]  /*2d00*/  FFMA R2, R20, R49.reuse, R73 ;  /* 0x0000003114027223 */ /* 0x080fe20000000049 */
[----:B------:R-:W2:Y:S01]  /*2d10*/  LDS.128 R24, [R38+0x210] ;  /* 0x0002100026187984 */ /* 0x000ea20000000c00 */
[-C--:B------:R-:W-:Y:S01]  /*2d20*/  FFMA R104, R21, R49.reuse, R104 ;  /* 0x0000003115687223 */ /* 0x080fe20000000068 */
[-C--:B------:R-:W-:Y:S01]  /*2d30*/  FFMA R30, R22, R49.reuse, R95 ;  /* 0x00000031161e7223 */ /* 0x080fe2000000005f */
[-C--:B------:R-:W-:Y:S01]  /*2d40*/  FFMA R102, R23, R49.reuse, R102 ;  /* 0x0000003117667223 */ /* 0x080fe20000000066 */
[-C--:B------:R-:W-:Y:S01]  /*2d50*/  FFMA R0, R16, R49.reuse, R93 ;  /* 0x0000003110007223 */ /* 0x080fe2000000005d */
[-C--:B------:R-:W-:Y:S01]  /*2d60*/  FFMA R40, R17, R49.reuse, R40 ;  /* 0x0000003111287223 */ /* 0x080fe20000000028 */
[-C--:B------:R-:W-:Y:S01]  /*2d70*/  FFMA R91, R18, R49.reuse, R91 ;  /* 0x00000031125b7223 */ /* 0x080fe2000000005b */
[----:B------:R-:W-:Y:S01]  /*2d80*/  FFMA R114, R19, R49, R114 ;  /* 0x0000003113727223 */ /* 0x000fe20000000072 */
[-C--:B------:R-:W-:Y:S01]  /*2d90*/  FFMA R55, R20, R44.reuse, R53 ;  /* 0x0000002c14377223 */ /* 0x080fe20000000035 */
[----:B------:R-:W-:Y:S01]  /*2da0*/  IADD3 R8, PT, PT, R8, UR9, RZ ;  /* 0x0000000908087c10 */ /* 0x000fe2000fffe0ff */
[-C--:B------:R-:W-:Y:S01]  /*2db0*/  FFMA R61, R21, R44.reuse, R52 ;  /* 0x0000002c153d7223 */ /* 0x080fe20000000034 */
[----:B------:R-:W-:Y:S01]  /*2dc0*/  MOV R9, RZ ;  /* 0x000000ff00097202 */ /* 0x000fe20000000f00 */
[-C--:B------:R-:W-:Y:S01]  /*2dd0*/  FFMA R59, R22, R44.reuse, R59 ;  /* 0x0000002c163b7223 */ /* 0x080fe2000000003b */
[-C--:B------:R-:W-:Y:S01]  /*2de0*/  FFMA R49, R23, R44.reuse, R84 ;  /* 0x0000002c17317223 */ /* 0x080fe20000000054 */
[-C--:B------:R-:W-:Y:S01]  /*2df0*/  FFMA R108, R17, R44.reuse, R108 ;  /* 0x0000002c116c7223 */ /* 0x080fe2000000006c */
[-C--:B------:R-:W-:Y:S01]  /*2e00*/  FFMA R53, R18, R44.reuse, R11 ;  /* 0x0000002c12357223 */ /* 0x080fe2000000000b */
[----:B------:R-:W-:Y:S01]  /*2e10*/  FFMA R44, R19, R44, R62 ;  /* 0x0000002c132c7223 */ /* 0x000fe2000000003e */
[-C--:B------:R-:W-:Y:S01]  /*2e20*/  FFMA R52, R16, R45.reuse, R29 ;  /* 0x0000002d10347223 */ /* 0x080fe2000000001d */
[-C--:B------:R-:W-:Y:S01]  /*2e30*/  FFMA R62, R17, R45.reuse, R28 ;  /* 0x0000002d113e7223 */ /* 0x080fe2000000001c */
[CC--:B------:R-:W-:Y:S01]  /*2e40*/  FFMA R83, R20.reuse, R48.reuse, R83 ;  /* 0x0000003014537223 */ /* 0x0c0fe20000000053 */
[C---:B------:R-:W-:Y:S01]  /*2e50*/  FFMA R35, R21.reuse, R48, R86 ;  /* 0x0000003015237223 */ /* 0x040fe20000000056 */
[C---:B------:R-:W-:Y:S01]  /*2e60*/  FFMA R99, R20.reuse, R50, R99 ;  /* 0x0000003214637223 */ /* 0x040fe20000000063 */
[C---:B------:R-:W-:Y:S01]  /*2e70*/  FFMA R64, R21.reuse, R45, R64 ;  /* 0x0000002d15407223 */ /* 0x040fe20000000040 */
[CC--:B------:R-:W-:Y:S01]  /*2e80*/  FFMA R63, R20.reuse, R46.reuse, R63 ;  /* 0x0000002e143f7223 */ /* 0x0c0fe2000000003f */
[C---:B------:R-:W-:Y:S01]  /*2e90*/  FFMA R29, R21.reuse, R46, R58 ;  /* 0x0000002e151d7223 */ /* 0x040fe2000000003a */
[-C--:B------:R-:W-:Y:S01]  /*2ea0*/  FFMA R28, R20, R47.reuse, R43 ;  /* 0x0000002f141c7223 */ /* 0x080fe2000000002b */
[----:B------:R-:W-:Y:S01]  /*2eb0*/  FFMA R84, R21, R47, R10 ;  /* 0x0000002f15547223 */ /* 0x000fe2000000000a */
[----:B------:R-:W-:-:S04]  /*2ec0*/  IMAD.WIDE.U32 R20, R31, R78, R8 ;  /* 0x0000004e1f147225 */ /* 0x000fc800078e0008 */
[C---:B------:R-:W-:Y:S01]  /*2ed0*/  FFMA R85, R22.reuse, R48, R85 ;  /* 0x0000003016557223 */ /* 0x040fe20000000055 */
[----:B------:R-:W3:Y:S01]  /*2ee0*/  LDS.128 R8, [R36+0x210] ;  /* 0x0002100024087984 */ /* 0x000ee20000000c00 */
[C---:B------:R-:W-:Y:S01]  /*2ef0*/  FFMA R103, R22.reuse, R50, R103 ;  /* 0x0000003216677223 */ /* 0x040fe20000000067 */
[C---:B------:R-:W-:Y:S01]  /*2f00*/  FFMA R66, R22.reuse, R45, R69 ;  /* 0x0000002d16427223 */ /* 0x040fe20000000045 */
[C---:B------:R-:W-:Y:S01]  /*2f10*/  FFMA R65, R22.reuse, R46, R65 ;  /* 0x0000002e16417223 */ /* 0x040fe20000000041 */
[----:B------:R-:W-:Y:S01]  /*2f20*/  FFMA R22, R22, R47, R67 ;  /* 0x0000002f16167223 */ /* 0x000fe20000000043 */
[----:B------:R-:W-:Y:S01]  /*2f30*/  IMAD R31, R31, R79, R21 ;  /* 0x0000004f1f1f7224 */ /* 0x000fe200078e0215 */
[----:B0-----:R-:W-:Y:S01]  /*2f40*/  LEA R42, P0, R20, UR4, 0x2 ;  /* 0x00000004142a7c11 */ /* 0x001fe2000f8010ff */
        /* <DEDUP_REMOVED lines=10> */
[C---:B------:R-:W-:Y:S01]  /*2ff0*/  FFMA R97, R18.reuse, R50, R97 ;  /* 0x0000003212617223 */ /* 0x040fe20000000061 */
[-C--:B------:R-:W-:Y:S01]  /*3000*/  FFMA R45, R23, R46.reuse, R72 ;  /* 0x0000002e172d7223 */ /* 0x080fe20000000048 */
[-C--:B------:R-:W-:Y:S01]  /*3010*/  FFMA R74, R17, R46.reuse, R74 ;  /* 0x0000002e114a7223 */ /* 0x080fe2000000004a */
[----:B------:R-:W-:Y:S01]  /*3020*/  FFMA R71, R18, R46, R71 ;  /* 0x0000002e12477223 */ /* 0x000fe20000000047 */
[----:B-1----:R-:W-:Y:S01]  /*3030*/  FFMA R92, R6, R13, R39 ;  /* 0x0000000d065c7223 */ /* 0x002fe20000000027 */
[C---:B------:R-:W-:Y:S01]  /*3040*/  FFMA R48, R19.reuse, R48, R100 ;  /* 0x0000003013307223 */ /* 0x040fe20000000064 */
[C---:B------:R-:W-:Y:S01]  /*3050*/  FFMA R50, R19.reuse, R50, R120 ;  /* 0x0000003213327223 */ /* 0x040fe20000000078 */
[----:B------:R-:W-:Y:S01]  /*3060*/  FFMA R46, R19, R46, R80 ;  /* 0x0000002e132e7223 */ /* 0x000fe20000000050 */
[-C--:B------:R-:W-:Y:S01]  /*3070*/  FFMA R68, R23, R47.reuse, R68 ;  /* 0x0000002f17447223 */ /* 0x080fe20000000044 */
[-C--:B------:R-:W-:Y:S01]  /*3080*/  FFMA R58, R16, R47.reuse, R33 ;  /* 0x0000002f103a7223 */ /* 0x080fe20000000021 */
[-C--:B------:R-:W-:Y:S01]  /*3090*/  FFMA R88, R17, R47.reuse, R88 ;  /* 0x0000002f11587223 */ /* 0x080fe20000000058 */
[-C--:B------:R-:W-:Y:S01]  /*30a0*/  FFMA R81, R18, R47.reuse, R81 ;  /* 0x0000002f12517223 */ /* 0x080fe20000000051 */
[----:B------:R-:W-:Y:S01]  /*30b0*/  FFMA R90, R19, R47, R90 ;  /* 0x0000002f135a7223 */ /* 0x000fe2000000005a */
[----:B------:R-:W-:Y:S01]  /*30c0*/  LEA.HI.X R43, R20, UR5, R31, 0x2, P0 ;  /* 0x00000005142b7c11 */ /* 0x000fe200080f141f */
[----:B--2---:R-:W-:Y:S01]  /*30d0*/  FFMA R39, R27, R14, R22 ;  /* 0x0000000e1b277223 */ /* 0x004fe20000000016 */
[----:B------:R-:W-:Y:S01]  /*30e0*/  LDS.128 R16, [R38+0x400] ;  /* 0x0004000026107984 */ /* 0x000fe20000000c00 */
[CC--:B------:R-:W-:Y:S01]  /*30f0*/  FFMA R80, R5.reuse, R12.reuse, R2 ;  /* 0x0000000c05507223 */ /* 0x0c0fe20000000002 */
[-C--:B------:R-:W-:Y:S01]  /*3100*/  FFMA R86, R4, R13.reuse, R35 ;  /* 0x0000000d04567223 */ /* 0x080fe20000000023 */
[-C--:B------:R-:W-:Y:S01]  /*3110*/  FFMA R104, R5, R13.reuse, R104 ;  /* 0x0000000d05687223 */ /* 0x080fe20000000068 */
[----:B------:R-:W0:Y:S01]  /*3120*/  LDS.128 R20, [R36+0x400] ;  /* 0x0004000024147984 */ /* 0x000e220000000c00 */
[-C--:B------:R-:W-:Y:S01]  /*3130*/  FFMA R116, R7, R13.reuse, R116 ;  /* 0x0000000d07747223 */ /* 0x080fe20000000074 */
        /* <DEDUP_REMOVED lines=17> */
[----:B------:R-:W-:Y:S01]  /*3250*/  FFMA R12, R27, R12, R28 ;  /* 0x0000000c1b0c7223 */ /* 0x000fe2000000001c */
[-C--:B------:R-:W-:Y:S01]  /*3260*/  FFMA R66, R4, R15.reuse, R3 ;  /* 0x0000000f04427223 */ /* 0x080fe20000000003 */
[-C--:B------:R-:W-:Y:S01]  /*3270*/  FFMA R102, R5, R15.reuse, R102 ;  /* 0x0000000f05667223 */ /* 0x080fe20000000066 */
[-C--:B------:R-:W-:Y:S01]  /*3280*/  FFMA R98, R6, R15.reuse, R37 ;  /* 0x0000000f06627223 */ /* 0x080fe20000000025 */
[-C--:B------:R-:W-:Y:S01]  /*3290*/  FFMA R32, R7, R15.reuse, R32 ;  /* 0x0000000f07207223 */ /* 0x080fe20000000020 */
[-C--:B------:R-:W-:Y:S01]  /*32a0*/  FFMA R14, R24, R15.reuse, R49 ;  /* 0x0000000f180e7223 */ /* 0x080fe20000000031 */
[-C--:B------:R-:W-:Y:S01]  /*32b0*/  FFMA R82, R25, R15.reuse, R82 ;  /* 0x0000000f19527223 */ /* 0x080fe20000000052 */
[-C--:B------:R-:W-:Y:S01]  /*32c0*/  FFMA R60, R26, R15.reuse, R45 ;  /* 0x0000000f1a3c7223 */ /* 0x080fe2000000002d */
[----:B------:R-:W-:Y:S01]  /*32d0*/  FFMA R68, R27, R15, R68 ;  /* 0x0000000f1b447223 */ /* 0x000fe20000000044 */
[----:B------:R-:W1:Y:S01]  /*32e0*/  LDS.128 R28, [R36+0x410] ;  /* 0x00041000241c7984 */ /* 0x000e620000000c00 */
[C---:B---3--:R-:W-:Y:S01]  /*32f0*/  FFMA R87, R4.reuse, R8, R87 ;  /* 0x0000000804577223 */ /* 0x048fe20000000057 */
        /* <DEDUP_REMOVED lines=16> */
[----:B------:R-:W2:Y:S01]  /*3400*/  LDS.128 R4, [R38+0x410] ;  /* 0x0004100026047984 */ /* 0x000ea20000000c00 */
        /* <DEDUP_REMOVED lines=15> */
[C---:B0-----:R-:W-:Y:S01]  /*3500*/  FFMA R61, R17.reuse, R22, R47 ;  /* 0x00000016113d7223 */ /* 0x041fe2000000002f */
[----:B------:R-:W-:Y:S01]  /*3510*/  LDS.128 R8, [R38+0x600] ;  /* 0x0006000026087984 */ /* 0x000fe20000000c00 */
[C---:B------:R-:W-:Y:S01]  /*3520*/  FFMA R83, R16.reuse, R20, R83 ;  /* 0x0000001410537223 */ /* 0x040fe20000000053 */
[C---:B------:R-:W-:Y:S01]  /*3530*/  FFMA R86, R16.reuse, R21, R86 ;  /* 0x0000001510567223 */ /* 0x040fe20000000056 */
[C---:B------:R-:W-:Y:S01]  /*3540*/  FFMA R85, R16.reuse, R22, R85 ;  /* 0x0000001610557223 */ /* 0x040fe20000000055 */
[----:B------:R-:W0:Y:S01]  /*3550*/  LDS.128 R24, [R36+0x600] ;  /* 0x0006000024187984 */ /* 0x000e220000000c00 */
[C---:B------:R-:W-:Y:S01]  /*3560*/  FFMA R66, R16.reuse, R23, R66 ;  /* 0x0000001710427223 */ /* 0x040fe20000000042 */
[C---:B-1----:R-:W-:Y:S01]  /*3570*/  FFMA R87, R16.reuse, R28, R87 ;  /* 0x0000001c10577223 */ /* 0x042fe20000000057 */
[C---:B------:R-:W-:Y:S01]  /*3580*/  FFMA R96, R16.reuse, R29, R96 ;  /* 0x0000001d10607223 */ /* 0x040fe20000000060 */
[----:B------:R-:W1:Y:S01]  /*3590*/  LDS.128 R44, [R36+0x610] ;  /* 0x00061000242c7984 */ /* 0x000e620000000c00 */
        /* <DEDUP_REMOVED lines=25> */
[C---:B--2---:R-:W-:Y:S01]  /*3730*/  FFMA R55, R4.reuse, R20, R55 ;  /* 0x0000001404377223 */ /* 0x044fe20000000037 */
        /* <DEDUP_REMOVED lines=31> */
[----:B------:R-:W2:Y:S01]  /*3930*/  LDS.128 R12, [R38+0x610] ;  /* 0x00061000260c7984 */ /* 0x000ea20000000c00 */
[C---:B0-----:R-:W-:Y:S01]  /*3940*/  FFMA R83, R8.reuse, R24, R83 ;  /* 0x0000001808537223 */ /* 0x041fe20000000053 */
[C---:B------:R-:W-:Y:S01]  /*3950*/  FFMA R86, R8.reuse, R25, R86 ;  /* 0x0000001908567223 */ /* 0x040fe20000000056 */
[C---:B------:R-:W-:Y:S01]  /*3960*/  FFMA R85, R8.reuse, R26, R85 ;  /* 0x0000001a08557223 */ /* 0x040fe20000000055 */
[----:B------:R-:W-:Y:S01]  /*3970*/  LDS.128 R4, [R38+0x800] ;  /* 0x0008000026047984 */ /* 0x000fe20000000c00 */
[C---:B------:R-:W-:Y:S01]  /*3980*/  FFMA R66, R8.reuse, R27, R66 ;  /* 0x0000001b08427223 */ /* 0x040fe20000000042 */
[C---:B-1----:R-:W-:Y:S01]  /*3990*/  FFMA R87, R8.reuse, R44, R87 ;  /* 0x0000002c08577223 */ /* 0x042fe20000000057 */
[C---:B------:R-:W-:Y:S01]  /*39a0*/  FFMA R96, R8.reuse, R45, R96 ;  /* 0x0000002d08607223 */ /* 0x040fe20000000060 */
[----:B------:R-:W0:Y:S01]  /*39b0*/  LDS.128 R20, [R36+0x800] ;  /* 0x0008000024147984 */ /* 0x000e220000000c00 */
[C---:B------:R-:W-:Y:S01]  /*39c0*/  FFMA R89, R8.reuse, R46, R89 ;  /* 0x0000002e08597223 */ /* 0x040fe20000000059 */
[----:B------:R-:W-:Y:S01]  /*39d0*/  FFMA R48, R8, R47, R48 ;  /* 0x0000002f08307223 */ /* 0x000fe20000000030 */
[C---:B------:R-:W-:Y:S01]  /*39e0*/  FFMA R80, R9.reuse, R24, R80 ;  /* 0x0000001809507223 */ /* 0x040fe20000000050 */
[----:B------:R-:W1:Y:S01]  /*39f0*/  LDS.128 R28, [R36+0x810] ;  /* 0x00081000241c7984 */ /* 0x000e620000000c00 */
        /* <DEDUP_REMOVED lines=23> */
[----:B------:R-:W3:Y:S01]  /*3b70*/  LDCU UR4, c[0x0][0x3b0] ;  /* 0x00007600ff0477ac */ /* 0x000ee20008000800 */
[----:B------:R-:W4:Y:S01]  /*3b80*/  LDS.128 R8, [R38+0x810] ;  /* 0x0008100026087984 */ /* 0x000f220000000c00 */
[----:B------:R-:W-:Y:S01]  /*3b90*/  SHF.L.U64.HI R79, R78, 0x2, R79 ;  /* 0x000000024e4f7819 */ /* 0x000fe2000001024f */
        /* <DEDUP_REMOVED lines=64> */
[----:B------:R-:W-:Y:S01]  /*3fa0*/  LDS.128 R12, [R38+0xa00] ;  /* 0x000a0000260c7984 */ /* 0x000fe20000000c00 */
[C---:B----4-:R-:W-:Y:S01]  /*3fb0*/  FFMA R55, R8.reuse, R20, R55 ;  /* 0x0000001408377223 */ /* 0x050fe20000000037 */
[C---:B------:R-:W-:Y:S01]  /*3fc0*/  FFMA R2, R8.reuse, R21, R2 ;  /* 0x0000001508027223 */ /* 0x040fe20000000002 */
[C---:B------:R-:W-:Y:S01]  /*3fd0*/  FFMA R59, R8.reuse, R22, R59 ;  /* 0x00000016083b7223 */ /* 0x040fe2000000003b */
[----:B------:R-:W0:Y:S01]  /*3fe0*/  LDS.128 R24, [R36+0xa00] ;  /* 0x000a000024187984 */ /* 0x000e220000000c00 */
[C---:B------:R-:W-:Y:S01]  /*3ff0*/  FFMA R16, R8.reuse, R23, R16 ;  /* 0x0000001708107223 */ /* 0x040fe20000000010 */
[C---:B------:R-:W-:Y:S01]  /*4000*/  FFMA R51, R8.reuse, R28, R51 ;  /* 0x0000001c08337223 */ /* 0x040fe20000000033 */
[C---:B------:R-:W-:Y:S01]  /*4010*/  FFMA R108, R8.reuse, R29, R108 ;  /* 0x0000001d086c7223 */ /* 0x040fe2000000006c */
[----:B------:R-:W1:Y:S01]  /*4020*/  LDS.128 R44, [R36+0xa10] ;  /* 0x000a1000242c7984 */ /* 0x000e620000000c00 */
[C---:B------:R-:W-:Y:S01]  /*4030*/  FFMA R53, R8.reuse, R30, R53 ;  /* 0x0000001e08357223 */ /* 0x040fe20000000035 */
[----:B------:R-:W-:Y:S01]  /*4040*/  FFMA R0, R8, R31, R0 ;  /* 0x0000001f08007223 */ /* 0x000fe20000000000 */
[C---:B------:R-:W-:Y:S01]  /*4050*/  FFMA R76, R9.reuse, R20, R76 ;  /* 0x00000014094c7223 */ /* 0x040fe2000000004c */
[----:B------:R-:W2:Y:S01]  /*4060*/  LDS.128 R4, [R38+0xa10] ;  /* 0x000a100026047984 */ /* 0x000ea20000000c00 */
        /* <DEDUP_REMOVED lines=24> */
[----:B------:R-:W4:Y:S04]  /*41f0*/  LDS.128 R8, [R38+0xc00] ;  /* 0x000c000026087984 */ /* 0x000f280000000c00 */
[----:B------:R-:W5:Y:S01]  /*4200*/  LDS.128 R28, [R36+0xc10] ;  /* 0x000c1000241c7984 */ /* 0x000f620000000c00 */
        /* <DEDUP_REMOVED lines=32> */
[-C--:B--2---:R-:W-:Y:S01]  /*4410*/  FFMA R55, R4, R24.reuse, R55 ;  /* 0x0000001804377223 */ /* 0x084fe20000000037 */
[CC--:B------:R-:W-:Y:S01]  /*4420*/  FFMA R76, R5.reuse, R24.reuse, R76 ;  /* 0x00000018054c7223 */ /* 0x0c0fe2000000004c */
        /* <DEDUP_REMOVED lines=26> */
[----:B------:R-:W0:Y:S01]  /*45d0*/  LDS.128 R12, [R38+0xc10] ;  /* 0x000c1000260c7984 */ /* 0x000e220000000c00 */
        /* <DEDUP_REMOVED lines=8> */
[----:B------:R-:W1:Y:S01]  /*4660*/  LDS.128 R4, [R38+0xe00] ;  /* 0x000e000026047984 */ /* 0x000e620000000c00 */
[C---:B------:R-:W-:Y:S01]  /*4670*/  FFMA R66, R8.reuse, R23, R66 ;  /* 0x0000001708427223 */ /* 0x040fe20000000042 */
[C---:B-----5:R-:W-:Y:S01]  /*4680*/  FFMA R87, R8.reuse, R28, R87 ;  /* 0x0000001c08577223 */ /* 0x060fe20000000057 */
        /* <DEDUP_REMOVED lines=27> */
[----:B------:R-:W-:Y:S01]  /*4840*/  SHF.L.U32 R45, R78, 0x2, RZ ;  /* 0x000000024e2d7819 */ /* 0x000fe200000006ff */
[----:B------:R2:W4:Y:S01]  /*4850*/  LDS.128 R8, [R36+0xe10] ;  /* 0x000e100024087984 */ /* 0x0005220000000c00 */
[C---:B0-----:R-:W-:Y:S01]  /*4860*/  FFMA R55, R12.reuse, R20, R55 ;  /* 0x000000140c377223 */ /* 0x041fe20000000037 */
        /* <DEDUP_REMOVED lines=15> */
[C---:B-1----:R-:W-:Y:S01]  /*4960*/  FFMA R20, R4.reuse, R16, R83 ;  /* 0x0000001004147223 */ /* 0x042fe20000000053 */
[C---:B------:R-:W-:Y:S01]  /*4970*/  FFMA R21, R4.reuse, R17, R86 ;  /* 0x0000001104157223 */ /* 0x040fe20000000056 */
[C---:B------:R-:W-:Y:S01]  /*4980*/  FFMA R22, R4.reuse, R18, R85 ;  /* 0x0000001204167223 */ /* 0x040fe20000000055 */
[----:B------:R-:W-:Y:S01]  /*4990*/  FFMA R23, R4, R19, R66 ;  /* 0x0000001304177223 */ /* 0x000fe20000000042 */
[----:B---3--:R-:W-:Y:S01]  /*49a0*/  FMUL R20, R20, UR4 ;  /* 0x0000000414147c20 */ /* 0x008fe20008400000 */
[----:B------:R-:W-:Y:S01]  /*49b0*/  FMUL R21, R21, UR4 ;  /* 0x0000000415157c20 */ /* 0x000fe20008400000 */
[----:B------:R-:W-:Y:S01]  /*49c0*/  FMUL R22, R22, UR4 ;  /* 0x0000000416167c20 */ /* 0x000fe20008400000 */
[----:B------:R-:W-:Y:S01]  /*49d0*/  FMUL R23, R23, UR4 ;  /* 0x0000000417177c20 */ /* 0x000fe20008400000 */
[C---:B------:R-:W-:Y:S01]  /*49e0*/  FFMA R51, R12.reuse, R28, R51 ;  /* 0x0000001c0c337223 */ /* 0x040fe20000000033 */
[C---:B------:R-:W-:Y:S01]  /*49f0*/  FFMA R108, R12.reuse, R29, R108 ;  /* 0x0000001d0c6c7223 */ /* 0x040fe2000000006c */
[C---:B------:R-:W-:Y:S01]  /*4a00*/  FFMA R53, R12.reuse, R30, R53 ;  /* 0x0000001e0c357223 */ /* 0x040fe20000000035 */
[----:B------:R-:W-:Y:S01]  /*4a10*/  FFMA R0, R12, R31, R0 ;  /* 0x0000001f0c007223 */ /* 0x000fe20000000000 */
[----:B------:R0:W-:Y:S01]  /*4a20*/  STG.E.128 desc[UR16][R42.64], R20 ;  /* 0x000000142a007986 */ /* 0x0001e2000c101d10 */
        /* <DEDUP_REMOVED lines=16> */
[----:B------:R-:W-:Y:S01]  /*4b30*/  FFMA R24, R5, R16, R80 ;  /* 0x0000001005187223 */ /* 0x000fe20000000050 */
[----:B0-----:R-:W-:Y:S01]  /*4b40*/  FFMA R23, R7, R19, R32 ;  /* 0x0000001307177223 */ /* 0x001fe20000000020 */
        /* <DEDUP_REMOVED lines=22> */
[----:B------:R-:W-:Y:S01]  /*4cb0*/  IADD3 R40, P0, PT, R45, R42, RZ ;  /* 0x0000002a2d287210 */ /* 0x000fe20007f1e0ff */
[----:B------:R-:W0:Y:S01]  /*4cc0*/  LDS.128 R4, [R38+0xe10] ;  /* 0x000e100026047984 */ /* 0x000e220000000c00 */
[----:B------:R-:W-:Y:S01]  /*4cd0*/  FMUL R12, R12, UR4 ;  /* 0x000000040c0c7c20 */ /* 0x000fe20008400000 */
[----:B------:R-:W-:Y:S01]  /*4ce0*/  FMUL R13, R13, UR4 ;  /* 0x000000040d0d7c20 */ /* 0x000fe20008400000 */
[----:B------:R-:W-:Y:S01]  /*4cf0*/  FMUL R14, R14, UR4 ;  /* 0x000000040e0e7c20 */ /* 0x000fe20008400000 */
[----:B------:R-:W-:Y:S01]  /*4d00*/  FMUL R15, R15, UR4 ;  /* 0x000000040f0f7c20 */ /* 0x000fe20008400000 */
[----:B------:R-:W-:Y:S01]  /*4d10*/  IADD3.X R41, PT, PT, R79, R43, RZ, P0, !PT ;  /* 0x0000002b4f297210 */ /* 0x000fe200007fe4ff */
[----:B------:R-:W-:Y:S01]  /*4d20*/  FMUL R24, R24, UR4 ;  /* 0x0000000418187c20 */ /* 0x000fe20008400000 */
[----:B------:R-:W-:Y:S01]  /*4d30*/  IADD3 R46, P0, PT, R40, R45, RZ ;  /* 0x0000002d282e7210 */ /* 0x000fe20007f1e0ff */
[----:B------:R-:W-:Y:S01]  /*4d40*/  FMUL R25, R25, UR4 ;  /* 0x0000000419197c20 */ /* 0x000fe20008400000 */
[----:B------:R1:W-:Y:S01]  /*4d50*/  STG.E.128 desc[UR16][R42.64+0x10], R12 ;  /* 0x0000100c2a007986 */ /* 0x0003e2000c101d10 */
[----:B------:R-:W-:Y:S01]  /*4d60*/  FMUL R26, R26, UR4 ;  /* 0x000000041a1a7c20 */ /* 0x000fe20008400000 */
[----:B------:R-:W-:Y:S01]  /*4d70*/  IADD3.X R47, PT, PT, R41, R79, RZ, P0, !PT ;  /* 0x0000004f292f7210 */ /* 0x000fe200007fe4ff */
[----:B------:R-:W-:Y:S01]  /*4d80*/  FMUL R27, R27, UR4 ;  /* 0x000000041b1b7c20 */ /* 0x000fe20008400000 */
[----:B------:R-:W-:Y:S01]  /*4d90*/  FMUL R28, R28, UR4 ;  /* 0x000000041c1c7c20 */ /* 0x000fe20008400000 */
[----:B------:R-:W-:Y:S01]  /*4da0*/  FMUL R29, R29, UR4 ;  /* 0x000000041d1d7c20 */ /* 0x000fe20008400000 */
[----:B------:R-:W-:Y:S01]  /*4db0*/  FMUL R30, R30, UR4 ;  /* 0x000000041e1e7c20 */ /* 0x000fe20008400000 */
[----:B------:R-:W-:Y:S01]  /*4dc0*/  FMUL R31, R31, UR4 ;  /* 0x000000041f1f7c20 */ /* 0x000fe20008400000 */
[----:B------:R2:W-:Y:S01]  /*4dd0*/  STG.E.128 desc[UR16][R40.64], R24 ;  /* 0x0000001828007986 */ /* 0x0005e2000c101d10 */
[----:B------:R-:W-:Y:S01]  /*4de0*/  FMUL R20, R20, UR4 ;  /* 0x0000000414147c20 */ /* 0x000fe20008400000 */
[----:B------:R-:W-:Y:S01]  /*4df0*/  FMUL R21, R21, UR4 ;  /* 0x0000000415157c20 */ /* 0x000fe20008400000 */
[----:B------:R-:W-:Y:S01]  /*4e00*/  FMUL R22, R22, UR4 ;  /* 0x0000000416167c20 */ /* 0x000fe20008400000 */
[----:B------:R3:W-:Y:S01]  /*4e10*/  STG.E.128 desc[UR16][R40.64+0x10], R28 ;  /* 0x0000101c28007986 */ /* 0x0007e2000c101d10 */
[----:B------:R-:W-:Y:S01]  /*4e20*/  FMUL R23, R23, UR4 ;  /* 0x0000000417177c20 */ /* 0x000fe20008400000 */
[----:B-1----:R-:W-:Y:S01]  /*4e30*/  IADD3 R42, P0, PT, R46, R45, RZ ;  /* 0x0000002d2e2a7210 */ /* 0x002fe20007f1e0ff */
[----:B------:R-:W-:Y:S01]  /*4e40*/  FMUL R12, R99, UR4 ;  /* 0x00000004630c7c20 */ /* 0x000fe20008400000 */
[----:B------:R-:W-:Y:S01]  /*4e50*/  FMUL R13, R92, UR4 ;  /* 0x000000045c0d7c20 */ /* 0x000fe20008400000 */
[----:B------:R-:W-:Y:S01]  /*4e60*/  FMUL R14, R103, UR4 ;  /* 0x00000004670e7c20 */ /* 0x000fe20008400000 */
[----:B------:R-:W-:Y:S01]  /*4e70*/  FMUL R15, R98, UR4 ;  /* 0x00000004620f7c20 */ /* 0x000fe20008400000 */
[----:B------:R-:W-:Y:S01]  /*4e80*/  IADD3.X R43, PT, PT, R47, R79, RZ, P0, !PT ;  /* 0x0000004f2f2b7210 */ /* 0x000fe200007fe4ff */
[----:B--2---:R-:W-:Y:S01]  /*4e90*/  FMUL R24, R101, UR4 ;  /* 0x0000000465187c20 */ /* 0x004fe20008400000 */
[----:B------:R-:W-:Y:S01]  /*4ea0*/  FMUL R25, R112, UR4 ;  /* 0x0000000470197c20 */ /* 0x000fe20008400000 */
[----:B------:R-:W-:Y:S01]  /*4eb0*/  FMUL R26, R97, UR4 ;  /* 0x00000004611a7c20 */ /* 0x000fe20008400000 */
[----:B------:R-:W-:Y:S01]  /*4ec0*/  FMUL R27, R50, UR4 ;  /* 0x00000004321b7c20 */ /* 0x000fe20008400000 */
[----:B---3--:R-:W-:Y:S01]  /*4ed0*/  FMUL R28, R3, UR4 ;  /* 0x00000004031c7c20 */ /* 0x008fe20008400000 */
[-C--:B0-----:R-:W-:Y:S01]  /*4ee0*/  FFMA R55, R4, R16.reuse, R55 ;  /* 0x0000001004377223 */ /* 0x081fe20000000037 */
[-C--:B------:R-:W-:Y:S01]  /*4ef0*/  FFMA R76, R5, R16.reuse, R76 ;  /* 0x00000010054c7223 */ /* 0x080fe2000000004c */
[-C--:B------:R-:W-:Y:S01]  /*4f00*/  FFMA R33, R6, R16.reuse, R33 ;  /* 0x0000001006217223 */ /* 0x080fe20000000021 */
[----:B------:R-:W-:Y:S01]  /*4f10*/  FFMA R36, R7, R16, R36 ;  /* 0x0000001007247223 */ /* 0x000fe20000000024 */
[C---:B------:R-:W-:Y:S01]  /*4f20*/  FFMA R2, R4.reuse, R17, R2 ;  /* 0x0000001104027223 */ /* 0x040fe20000000002 */
[CC--:B------:R-:W-:Y:S01]  /*4f30*/  FFMA R59, R4.reuse, R18.reuse, R59 ;  /* 0x00000012043b7223 */ /* 0x0c0fe2000000003b */
[----:B------:R-:W-:Y:S01]  /*4f40*/  FFMA R52, R4, R19, R52 ;  /* 0x0000001304347223 */ /* 0x000fe20000000034 */
[----:B------:R-:W-:Y:S01]  /*4f50*/  IADD3 R16, P0, PT, R42, R45, RZ ;  /* 0x0000002d2a107210 */ /* 0x000fe20007f1e0ff */
[----:B------:R-:W-:Y:S01]  /*4f60*/  FMUL R29, R94, UR4 ;  /* 0x000000045e1d7c20 */ /* 0x000fe20008400000 */
[----:B------:R-:W-:Y:S01]  /*4f70*/  FMUL R30, R32, UR4 ;  /* 0x00000004201e7c20 */ /* 0x000fe20008400000 */
[----:B------:R-:W-:Y:S01]  /*4f80*/  FMUL R31, R54, UR4 ;  /* 0x00000004361f7c20 */ /* 0x000fe20008400000 */
[----:B------:R0:W-:Y:S01]  /*4f90*/  STG.E.128 desc[UR16][R46.64], R12 ;  /* 0x0000000c2e007986 */ /* 0x0001e2000c101d10 */
[-C--:B------:R-:W-:Y:S01]  /*4fa0*/  FFMA R64, R5, R17.reuse, R64 ;  /* 0x0000001105407223 */ /* 0x080fe20000000040 */
[CC--:B------:R-:W-:Y:S01]  /*4fb0*/  FFMA R72, R6.reuse, R17.reuse, R72 ;  /* 0x0000001106487223 */ /* 0x0c0fe20000000048 */
[----:B------:R-:W-:Y:S01]  /*4fc0*/  FFMA R84, R7, R17, R84 ;  /* 0x0000001107547223 */ /* 0x000fe20000000054 */
[-C--:B------:R-:W-:Y:S01]  /*4fd0*/  FFMA R35, R5, R18.reuse, R35 ;  /* 0x0000001205237223 */ /* 0x080fe20000000023 */
[-C--:B------:R-:W-:Y:S01]  /*4fe0*/  FFMA R65, R6, R18.reuse, R65 ;  /* 0x0000001206417223 */ /* 0x080fe20000000041 */
[----:B------:R-:W-:Y:S01]  /*4ff0*/  FFMA R39, R7, R18, R39 ;  /* 0x0000001207277223 */ /* 0x000fe20000000027 */
[----:B------:R-:W-:Y:S01]  /*5000*/  IADD3.X R17, PT, PT, R43, R79, RZ, P0, !PT ;  /* 0x0000004f2b117210 */ /* 0x000fe200007fe4ff */
[----:B------:R-:W-:Y:S01]  /*5010*/  STG.E.128 desc[UR16][R46.64+0x10], R24 ;  /* 0x000010182e007986 */ /* 0x000fe2000c101d10 */
[----:B------:R-:W-:Y:S01]  /*5020*/  IADD3 R18, P0, PT, R16, R45, RZ ;  /* 0x0000002d10127210 */ /* 0x000fe20007f1e0ff */
[-C--:B------:R-:W-:Y:S01]  /*5030*/  FFMA R82, R5, R19.reuse, R82 ;  /* 0x0000001305527223 */ /* 0x080fe20000000052 */
[-C--:B------:R-:W-:Y:S01]  /*5040*/  FFMA R60, R6, R19.reuse, R60 ;  /* 0x00000013063c7223 */ /* 0x080fe2000000003c */
[----:B------:R-:W-:Y:S01]  /*5050*/  STG.E.128 desc[UR16][R42.64], R20 ;  /* 0x000000142a007986 */ /* 0x000fe2000c101d10 */
[----:B------:R-:W-:Y:S01]  /*5060*/  FFMA R68, R7, R19, R68 ;  /* 0x0000001307447223 */ /* 0x000fe20000000044 */
[C---:B------:R-:W-:Y:S01]  /*5070*/  FFMA R51, R4.reuse, R8, R51 ;  /* 0x0000000804337223 */ /* 0x040fe20000000033 */
[C---:B------:R-:W-:Y:S01]  /*5080*/  FFMA R108, R4.reuse, R9, R108 ;  /* 0x00000009046c7223 */ /* 0x040fe2000000006c */
[----:B------:R-:W-:Y:S01]  /*5090*/  STG.E.128 desc[UR16][R42.64+0x10], R28 ;  /* 0x0000101c2a007986 */ /* 0x000fe2000c101d10 */
[----:B------:R-:W-:Y:S01]  /*50a0*/  FFMA R53, R4, R10, R53 ;  /* 0x0000000a04357223 */ /* 0x000fe20000000035 */
[----:B0-----:R-:W-:Y:S01]  /*50b0*/  FMUL R12, R55, UR4 ;  /* 0x00000004370c7c20 */ /* 0x001fe20008400000 */
[----:B------:R-:W-:Y:S01]  /*50c0*/  FMUL R13, R2, UR4 ;  /* 0x00000004020d7c20 */ /* 0x000fe20008400000 */
[----:B------:R-:W-:Y:S01]  /*50d0*/  FMUL R14, R59, UR4 ;  /* 0x000000043b0e7c20 */ /* 0x000fe20008400000 */
[----:B------:R-:W-:Y:S01]  /*50e0*/  FMUL R15, R52, UR4 ;  /* 0x00000004340f7c20 */ /* 0x000fe20008400000 */
[----:B------:R-:W-:Y:S01]  /*50f0*/  FFMA R0, R4, R11, R0 ;  /* 0x0000000b04007223 */ /* 0x000fe20000000000 */
[----:B------:R-:W-:Y:S01]  /*5100*/  IADD3.X R19, PT, PT, R17, R79, RZ, P0, !PT ;  /* 0x0000004f11137210 */ /* 0x000fe200007fe4ff */
[C---:B------:R-:W-:Y:S01]  /*5110*/  FFMA R37, R5.reuse, R8, R37 ;  /* 0x0000000805257223 */ /* 0x040fe20000000025 */
[C---:B------:R-:W-:Y:S01]  /*5120*/  FFMA R62, R5.reuse, R9, R62 ;  /* 0x00000009053e7223 */ /* 0x040fe2000000003e */
[----:B------:R0:W-:Y:S01]  /*5130*/  STG.E.128 desc[UR16][R16.64], R12 ;  /* 0x0000000c10007986 */ /* 0x0001e2000c101d10 */
        /* <DEDUP_REMOVED lines=10> */
[----:B------:R-:W-:Y:S01]  /*51e0*/  FMUL R4, R51, UR4 ;  /* 0x0000000433047c20 */ /* 0x000fe20008400000 */
[----:B------:R-:W-:Y:S01]  /*51f0*/  FMUL R5, R108, UR4 ;  /* 0x000000046c057c20 */ /* 0x000fe20008400000 */
[----:B------:R-:W-:Y:S01]  /*5200*/  FMUL R6, R53, UR4 ;  /* 0x0000000435067c20 */ /* 0x000fe20008400000 */
[----:B------:R-:W-:Y:S01]  /*5210*/  FMUL R7, R0, UR4 ;  /* 0x0000000400077c20 */ /* 0x000fe20008400000 */
[----:B------:R-:W-:Y:S01]  /*5220*/  FMUL R8, R76, UR4 ;  /* 0x000000044c087c20 */ /* 0x000fe20008400000 */
[----:B------:R-:W-:Y:S01]  /*5230*/  FMUL R9, R64, UR4 ;  /* 0x0000000440097c20 */ /* 0x000fe20008400000 */
[----:B------:R-:W-:Y:S01]  /*5240*/  FMUL R10, R35, UR4 ;  /* 0x00000004230a7c20 */ /* 0x000fe20008400000 */
[----:B0-----:R-:W-:Y:S01]  /*5250*/  IADD3 R12, P0, PT, R18, R45, RZ ;  /* 0x0000002d120c7210 */ /* 0x001fe20007f1e0ff */
        /* <DEDUP_REMOVED lines=20> */
[----:B------:R-:W-:Y:S01]  /*53a0*/  IADD3.X R3, PT, PT, R13, R79, RZ, P0, !PT ;  /* 0x0000004f0d037210 */ /* 0x000fe200007fe4ff */
[----:B------:R-:W-:Y:S01]  /*53b0*/  STG.E.128 desc[UR16][R18.64], R8 ;  /* 0x0000000812007986 */ /* 0x000fe2000c101d10 */
[----:B0-----:R-:W-:Y:S01]  /*53c0*/  FMUL R4, R49, UR4 ;  /* 0x0000000431047c20 */ /* 0x001fe20008400000 */
[----:B------:R-:W-:Y:S01]  /*53d0*/  FMUL R5, R88, UR4 ;  /* 0x0000000458057c20 */ /* 0x000fe20008400000 */
[----:B------:R-:W-:Y:S01]  /*53e0*/  FMUL R6, R44, UR4 ;  /* 0x000000042c067c20 */ /* 0x000fe20008400000 */
[----:B------:R-:W-:Y:S01]  /*53f0*/  FMUL R7, R90, UR4 ;  /* 0x000000045a077c20 */ /* 0x000fe20008400000 */
[----:B------:R-:W-:Y:S04]  /*5400*/  STG.E.128 desc[UR16][R18.64+0x10], R20 ;  /* 0x0000101412007986 */ /* 0x000fe8000c101d10 */
[----:B------:R-:W-:Y:S04]  /*5410*/  STG.E.128 desc[UR16][R12.64], R24 ;  /* 0x000000180c007986 */ /* 0x000fe8000c101d10 */
[----:B------:R-:W-:Y:S04]  /*5420*/  STG.E.128 desc[UR16][R12.64+0x10], R28 ;  /* 0x0000101c0c007986 */ /* 0x000fe8000c101d10 */
[----:B------:R-:W-:Y:S04]  /*5430*/  STG.E.128 desc[UR16][R2.64], R36 ;  /* 0x0000002402007986 */ /* 0x000fe8000c101d10 */
[----:B------:R-:W-:Y:S01]  /*5440*/  STG.E.128 desc[UR16][R2.64+0x10], R4 ;  /* 0x0000100402007986 */ /* 0x000fe2000c101d10 */
[----:B------:R-:W-:Y:S05]  /*5450*/  EXIT ;  /* 0x000000000000794d */ /* 0x000fea0003800000 */
.L_x_2:
[----:B------:R-:W-:-:S00]  /*5460*/  BRA `(.L_x_2) ;  /* 0xfffffffc00fc7947 */ /* 0x000fc0000383ffff */
[----:B------:R-:W-:-:S00]  /*5470*/  NOP ;  /* 0x0000000000007918 */ /* 0x000fc00000000000 */
        /* <DEDUP_REMOVED lines=8> */
.L_x_3:


//--------------------- .nv.shared._Z5sgemmILi128ELi128ELi8ELi8ELi8ELi256EEvPfS0_S0_mmmf --------------------------
	.section	.nv.shared._Z5sgemmILi128ELi128ELi8ELi8ELi8ELi256EEvPfS0_S0_mmmf,"aw",@nobits
	.sectionflags	@""
	.align	4
.nv.shared._Z5sgemmILi128ELi128ELi8ELi8ELi8ELi256EEvPfS0_S0_mmmf:
	.zero		17408


//--------------------- .nv.shared.reserved.0     --------------------------
	.section	.nv.shared.reserved.0,"aw",@nobits
	.weak		__nv_reservedSMEM_offset_0_alias
	.size		__nv_reservedSMEM_offset_0_alias, 0, 64
	.other		__nv_reservedSMEM_offset_0_alias,@"STO_CUDA_RESERVED_SHARED STV_DEFAULT"
__nv_reservedSMEM_offset_0_alias:
	.zero		0
	.zero		64


//--------------------- .nv.constant0._Z5sgemmILi128ELi128ELi8ELi8ELi8ELi256EEvPfS0_S0_mmmf --------------------------
	.section	.nv.constant0._Z5sgemmILi128ELi128ELi8ELi8ELi8ELi256EEvPfS0_S0_mmmf,"a",@progbits
	.sectionflags	@""
	.align	4
.nv.constant0._Z5sgemmILi128ELi128ELi8ELi8ELi8ELi256EEvPfS0_S0_mmmf:
	.zero		948


//--------------------- SYMBOLS --------------------------

	.type		.nv.reservedSmem.offset0,@object
	.size		.nv.reservedSmem.offset0,0x4
	.type		.nv.reservedSmem.cap,@object
	.size		.nv.reservedSmem.cap,0x4
